//
// Generated by NVIDIA NVVM Compiler
//
// Compiler Build ID: CL-36424714
// Cuda compilation tools, release 13.0, V13.0.88
// Based on NVVM 20.0.0
//

.version 9.0
.target sm_100
.address_size 64

	// .globl	_Z23compute_means_and_diffsPKfPfii

.visible .entry _Z23compute_means_and_diffsPKfPfii(
	.param .u64 .ptr .align 1 _Z23compute_means_and_diffsPKfPfii_param_0,
	.param .u64 .ptr .align 1 _Z23compute_means_and_diffsPKfPfii_param_1,
	.param .u32 _Z23compute_means_and_diffsPKfPfii_param_2,
	.param .u32 _Z23compute_means_and_diffsPKfPfii_param_3
)
{
	.reg .pred 	%p<20>;
	.reg .b32 	%r<69>;
	.reg .b32 	%f<143>;
	.reg .b64 	%rd<28>;

	ld.param.u64 	%rd6, [_Z23compute_means_and_diffsPKfPfii_param_0];
	ld.param.u64 	%rd7, [_Z23compute_means_and_diffsPKfPfii_param_1];
	ld.param.u32 	%r45, [_Z23compute_means_and_diffsPKfPfii_param_2];
	ld.param.u32 	%r44, [_Z23compute_means_and_diffsPKfPfii_param_3];
	cvta.to.global.u64 	%rd1, %rd7;
	cvta.to.global.u64 	%rd2, %rd6;
	mov.u32 	%r46, %tid.x;
	mov.u32 	%r47, %ctaid.x;
	mov.u32 	%r48, %ntid.x;
	mad.lo.s32 	%r1, %r47, %r48, %r46;
	setp.ge.s32 	%p1, %r1, %r45;
	@%p1 bra 	$L__BB0_27;
	setp.lt.s32 	%p2, %r44, 1;
	mov.f32 	%f142, 0f00000000;
	@%p2 bra 	$L__BB0_14;
	mul.lo.s32 	%r2, %r44, %r1;
	and.b32  	%r3, %r44, 15;
	setp.lt.u32 	%p3, %r44, 16;
	mov.f32 	%f142, 0f00000000;
	mov.b32 	%r58, 0;
	@%p3 bra 	$L__BB0_5;
	and.b32  	%r58, %r44, 2147483632;
	neg.s32 	%r56, %r58;
	add.s64 	%rd3, %rd2, 32;
	mov.f32 	%f142, 0f00000000;
	mov.u32 	%r55, %r2;
$L__BB0_4:
	.pragma "nounroll";
	mul.wide.s32 	%rd8, %r55, 4;
	add.s64 	%rd9, %rd3, %rd8;
	ld.global.f32 	%f19, [%rd9+-32];
	add.f32 	%f20, %f142, %f19;
	ld.global.f32 	%f21, [%rd9+-28];
	add.f32 	%f22, %f20, %f21;
	ld.global.f32 	%f23, [%rd9+-24];
	add.f32 	%f24, %f22, %f23;
	ld.global.f32 	%f25, [%rd9+-20];
	add.f32 	%f26, %f24, %f25;
	ld.global.f32 	%f27, [%rd9+-16];
	add.f32 	%f28, %f26, %f27;
	ld.global.f32 	%f29, [%rd9+-12];
	add.f32 	%f30, %f28, %f29;
	ld.global.f32 	%f31, [%rd9+-8];
	add.f32 	%f32, %f30, %f31;
	ld.global.f32 	%f33, [%rd9+-4];
	add.f32 	%f34, %f32, %f33;
	ld.global.f32 	%f35, [%rd9];
	add.f32 	%f36, %f34, %f35;
	ld.global.f32 	%f37, [%rd9+4];
	add.f32 	%f38, %f36, %f37;
	ld.global.f32 	%f39, [%rd9+8];
	add.f32 	%f40, %f38, %f39;
	ld.global.f32 	%f41, [%rd9+12];
	add.f32 	%f42, %f40, %f41;
	ld.global.f32 	%f43, [%rd9+16];
	add.f32 	%f44, %f42, %f43;
	ld.global.f32 	%f45, [%rd9+20];
	add.f32 	%f46, %f44, %f45;
	ld.global.f32 	%f47, [%rd9+24];
	add.f32 	%f48, %f46, %f47;
	ld.global.f32 	%f49, [%rd9+28];
	add.f32 	%f142, %f48, %f49;
	add.s32 	%r56, %r56, 16;
	add.s32 	%r55, %r55, 16;
	setp.ne.s32 	%p4, %r56, 0;
	@%p4 bra 	$L__BB0_4;
$L__BB0_5:
	setp.eq.s32 	%p5, %r3, 0;
	@%p5 bra 	$L__BB0_14;
	and.b32  	%r11, %r44, 7;
	setp.lt.u32 	%p6, %r3, 8;
	@%p6 bra 	$L__BB0_8;
	add.s32 	%r50, %r58, %r2;
	mul.wide.s32 	%rd10, %r50, 4;
	add.s64 	%rd11, %rd2, %rd10;
	ld.global.f32 	%f51, [%rd11];
	add.f32 	%f52, %f142, %f51;
	ld.global.f32 	%f53, [%rd11+4];
	add.f32 	%f54, %f52, %f53;
	ld.global.f32 	%f55, [%rd11+8];
	add.f32 	%f56, %f54, %f55;
	ld.global.f32 	%f57, [%rd11+12];
	add.f32 	%f58, %f56, %f57;
	ld.global.f32 	%f59, [%rd11+16];
	add.f32 	%f60, %f58, %f59;
	ld.global.f32 	%f61, [%rd11+20];
	add.f32 	%f62, %f60, %f61;
	ld.global.f32 	%f63, [%rd11+24];
	add.f32 	%f64, %f62, %f63;
	ld.global.f32 	%f65, [%rd11+28];
	add.f32 	%f142, %f64, %f65;
	add.s32 	%r58, %r58, 8;
$L__BB0_8:
	setp.eq.s32 	%p7, %r11, 0;
	@%p7 bra 	$L__BB0_14;
	and.b32  	%r14, %r44, 3;
	setp.lt.u32 	%p8, %r11, 4;
	@%p8 bra 	$L__BB0_11;
	add.s32 	%r51, %r58, %r2;
	mul.wide.s32 	%rd12, %r51, 4;
	add.s64 	%rd13, %rd2, %rd12;
	ld.global.f32 	%f67, [%rd13];
	add.f32 	%f68, %f142, %f67;
	ld.global.f32 	%f69, [%rd13+4];
	add.f32 	%f70, %f68, %f69;
	ld.global.f32 	%f71, [%rd13+8];
	add.f32 	%f72, %f70, %f71;
	ld.global.f32 	%f73, [%rd13+12];
	add.f32 	%f142, %f72, %f73;
	add.s32 	%r58, %r58, 4;
$L__BB0_11:
	setp.eq.s32 	%p9, %r14, 0;
	@%p9 bra 	$L__BB0_14;
	add.s32 	%r61, %r58, %r2;
	neg.s32 	%r60, %r14;
$L__BB0_13:
	.pragma "nounroll";
	mul.wide.s32 	%rd14, %r61, 4;
	add.s64 	%rd15, %rd2, %rd14;
	ld.global.f32 	%f74, [%rd15];
	add.f32 	%f142, %f142, %f74;
	add.s32 	%r61, %r61, 1;
	add.s32 	%r60, %r60, 1;
	setp.ne.s32 	%p10, %r60, 0;
	@%p10 bra 	$L__BB0_13;
$L__BB0_14:
	setp.lt.s32 	%p11, %r44, 1;
	cvt.rn.f32.s32 	%f75, %r44;
	div.rn.f32 	%f14, %f142, %f75;
	@%p11 bra 	$L__BB0_27;
	mul.lo.s32 	%r23, %r44, %r1;
	and.b32  	%r24, %r44, 15;
	setp.lt.u32 	%p12, %r44, 16;
	mov.b32 	%r65, 0;
	@%p12 bra 	$L__BB0_18;
	and.b32  	%r65, %r44, 2147483632;
	neg.s32 	%r63, %r65;
	add.s64 	%rd4, %rd2, 32;
	add.s64 	%rd5, %rd1, 32;
	mov.u32 	%r62, %r23;
$L__BB0_17:
	.pragma "nounroll";
	mul.wide.s32 	%rd16, %r62, 4;
	add.s64 	%rd17, %rd4, %rd16;
	add.s64 	%rd18, %rd5, %rd16;
	ld.global.f32 	%f76, [%rd17+-32];
	sub.f32 	%f77, %f76, %f14;
	st.global.f32 	[%rd18+-32], %f77;
	ld.global.f32 	%f78, [%rd17+-28];
	sub.f32 	%f79, %f78, %f14;
	st.global.f32 	[%rd18+-28], %f79;
	ld.global.f32 	%f80, [%rd17+-24];
	sub.f32 	%f81, %f80, %f14;
	st.global.f32 	[%rd18+-24], %f81;
	ld.global.f32 	%f82, [%rd17+-20];
	sub.f32 	%f83, %f82, %f14;
	st.global.f32 	[%rd18+-20], %f83;
	ld.global.f32 	%f84, [%rd17+-16];
	sub.f32 	%f85, %f84, %f14;
	st.global.f32 	[%rd18+-16], %f85;
	ld.global.f32 	%f86, [%rd17+-12];
	sub.f32 	%f87, %f86, %f14;
	st.global.f32 	[%rd18+-12], %f87;
	ld.global.f32 	%f88, [%rd17+-8];
	sub.f32 	%f89, %f88, %f14;
	st.global.f32 	[%rd18+-8], %f89;
	ld.global.f32 	%f90, [%rd17+-4];
	sub.f32 	%f91, %f90, %f14;
	st.global.f32 	[%rd18+-4], %f91;
	ld.global.f32 	%f92, [%rd17];
	sub.f32 	%f93, %f92, %f14;
	st.global.f32 	[%rd18], %f93;
	ld.global.f32 	%f94, [%rd17+4];
	sub.f32 	%f95, %f94, %f14;
	st.global.f32 	[%rd18+4], %f95;
	ld.global.f32 	%f96, [%rd17+8];
	sub.f32 	%f97, %f96, %f14;
	st.global.f32 	[%rd18+8], %f97;
	ld.global.f32 	%f98, [%rd17+12];
	sub.f32 	%f99, %f98, %f14;
	st.global.f32 	[%rd18+12], %f99;
	ld.global.f32 	%f100, [%rd17+16];
	sub.f32 	%f101, %f100, %f14;
	st.global.f32 	[%rd18+16], %f101;
	ld.global.f32 	%f102, [%rd17+20];
	sub.f32 	%f103, %f102, %f14;
	st.global.f32 	[%rd18+20], %f103;
	ld.global.f32 	%f104, [%rd17+24];
	sub.f32 	%f105, %f104, %f14;
	st.global.f32 	[%rd18+24], %f105;
	ld.global.f32 	%f106, [%rd17+28];
	sub.f32 	%f107, %f106, %f14;
	st.global.f32 	[%rd18+28], %f107;
	add.s32 	%r63, %r63, 16;
	add.s32 	%r62, %r62, 16;
	setp.ne.s32 	%p13, %r63, 0;
	@%p13 bra 	$L__BB0_17;
$L__BB0_18:
	setp.eq.s32 	%p14, %r24, 0;
	@%p14 bra 	$L__BB0_27;
	and.b32  	%r32, %r44, 7;
	setp.lt.u32 	%p15, %r24, 8;
	@%p15 bra 	$L__BB0_21;
	add.s32 	%r53, %r65, %r23;
	mul.wide.s32 	%rd19, %r53, 4;
	add.s64 	%rd20, %rd2, %rd19;
	ld.global.f32 	%f108, [%rd20];
	sub.f32 	%f109, %f108, %f14;
	add.s64 	%rd21, %rd1, %rd19;
	st.global.f32 	[%rd21], %f109;
	ld.global.f32 	%f110, [%rd20+4];
	sub.f32 	%f111, %f110, %f14;
	st.global.f32 	[%rd21+4], %f111;
	ld.global.f32 	%f112, [%rd20+8];
	sub.f32 	%f113, %f112, %f14;
	st.global.f32 	[%rd21+8], %f113;
	ld.global.f32 	%f114, [%rd20+12];
	sub.f32 	%f115, %f114, %f14;
	st.global.f32 	[%rd21+12], %f115;
	ld.global.f32 	%f116, [%rd20+16];
	sub.f32 	%f117, %f116, %f14;
	st.global.f32 	[%rd21+16], %f117;
	ld.global.f32 	%f118, [%rd20+20];
	sub.f32 	%f119, %f118, %f14;
	st.global.f32 	[%rd21+20], %f119;
	ld.global.f32 	%f120, [%rd20+24];
	sub.f32 	%f121, %f120, %f14;
	st.global.f32 	[%rd21+24], %f121;
	ld.global.f32 	%f122, [%rd20+28];
	sub.f32 	%f123, %f122, %f14;
	st.global.f32 	[%rd21+28], %f123;
	add.s32 	%r65, %r65, 8;
$L__BB0_21:
	setp.eq.s32 	%p16, %r32, 0;
	@%p16 bra 	$L__BB0_27;
	and.b32  	%r35, %r44, 3;
	setp.lt.u32 	%p17, %r32, 4;
	@%p17 bra 	$L__BB0_24;
	add.s32 	%r54, %r65, %r23;
	mul.wide.s32 	%rd22, %r54, 4;
	add.s64 	%rd23, %rd2, %rd22;
	ld.global.f32 	%f124, [%rd23];
	sub.f32 	%f125, %f124, %f14;
	add.s64 	%rd24, %rd1, %rd22;
	st.global.f32 	[%rd24], %f125;
	ld.global.f32 	%f126, [%rd23+4];
	sub.f32 	%f127, %f126, %f14;
	st.global.f32 	[%rd24+4], %f127;
	ld.global.f32 	%f128, [%rd23+8];
	sub.f32 	%f129, %f128, %f14;
	st.global.f32 	[%rd24+8], %f129;
	ld.global.f32 	%f130, [%rd23+12];
	sub.f32 	%f131, %f130, %f14;
	st.global.f32 	[%rd24+12], %f131;
	add.s32 	%r65, %r65, 4;
$L__BB0_24:
	setp.eq.s32 	%p18, %r35, 0;
	@%p18 bra 	$L__BB0_27;
	add.s32 	%r68, %r65, %r23;
	neg.s32 	%r67, %r35;
$L__BB0_26:
	.pragma "nounroll";
	mul.wide.s32 	%rd25, %r68, 4;
	add.s64 	%rd26, %rd1, %rd25;
	add.s64 	%rd27, %rd2, %rd25;
	ld.global.f32 	%f132, [%rd27];
	sub.f32 	%f133, %f132, %f14;
	st.global.f32 	[%rd26], %f133;
	add.s32 	%r68, %r68, 1;
	add.s32 	%r67, %r67, 1;
	setp.ne.s32 	%p19, %r67, 0;
	@%p19 bra 	$L__BB0_26;
$L__BB0_27:
	ret;

}
	// .globl	_Z20compute_correlationsPKfPfii
.visible .entry _Z20compute_correlationsPKfPfii(
	.param .u64 .ptr .align 1 _Z20compute_correlationsPKfPfii_param_0,
	.param .u64 .ptr .align 1 _Z20compute_correlationsPKfPfii_param_1,
	.param .u32 _Z20compute_correlationsPKfPfii_param_2,
	.param .u32 _Z20compute_correlationsPKfPfii_param_3
)
{
	.reg .pred 	%p<14>;
	.reg .b32 	%r<42>;
	.reg .b32 	%f<138>;
	.reg .b64 	%rd<37>;

	ld.param.u64 	%rd7, [_Z20compute_correlationsPKfPfii_param_0];
	ld.param.u64 	%rd6, [_Z20compute_correlationsPKfPfii_param_1];
	ld.param.u32 	%r18, [_Z20compute_correlationsPKfPfii_param_2];
	ld.param.u32 	%r19, [_Z20compute_correlationsPKfPfii_param_3];
	cvta.to.global.u64 	%rd1, %rd7;
	mov.u32 	%r20, %ctaid.x;
	mov.u32 	%r21, %ntid.x;
	mov.u32 	%r22, %tid.x;
	mad.lo.s32 	%r23, %r20, %r21, %r22;
	mov.u32 	%r24, %ctaid.y;
	mov.u32 	%r25, %ntid.y;
	mov.u32 	%r26, %tid.y;
	mad.lo.s32 	%r27, %r24, %r25, %r26;
	setp.ge.s32 	%p1, %r23, %r18;
	setp.gt.s32 	%p2, %r27, %r23;
	or.pred  	%p3, %p1, %p2;
	@%p3 bra 	$L__BB1_15;
	setp.lt.s32 	%p4, %r19, 1;
	mov.f32 	%f133, 0f00000000;
	mov.f32 	%f137, %f133;
	@%p4 bra 	$L__BB1_14;
	mul.lo.s32 	%r3, %r19, %r23;
	mul.lo.s32 	%r4, %r19, %r27;
	and.b32  	%r5, %r19, 7;
	setp.lt.u32 	%p5, %r19, 8;
	mov.f32 	%f135, 0f00000000;
	mov.b32 	%r40, 0;
	mov.f32 	%f134, %f135;
	mov.f32 	%f133, %f135;
	@%p5 bra 	$L__BB1_5;
	and.b32  	%r40, %r19, 2147483640;
	neg.s32 	%r38, %r40;
	add.s64 	%rd2, %rd1, 16;
	mul.wide.u32 	%rd8, %r4, 4;
	add.s64 	%rd36, %rd2, %rd8;
	mov.f32 	%f135, 0f00000000;
	mov.u32 	%r37, %r3;
$L__BB1_4:
	.pragma "nounroll";
	mul.wide.s32 	%rd9, %r37, 4;
	add.s64 	%rd10, %rd2, %rd9;
	ld.global.f32 	%f44, [%rd10+-16];
	ld.global.f32 	%f45, [%rd36+-16];
	fma.rn.f32 	%f46, %f44, %f45, %f133;
	fma.rn.f32 	%f47, %f44, %f44, %f134;
	fma.rn.f32 	%f48, %f45, %f45, %f135;
	ld.global.f32 	%f49, [%rd10+-12];
	ld.global.f32 	%f50, [%rd36+-12];
	fma.rn.f32 	%f51, %f49, %f50, %f46;
	fma.rn.f32 	%f52, %f49, %f49, %f47;
	fma.rn.f32 	%f53, %f50, %f50, %f48;
	ld.global.f32 	%f54, [%rd10+-8];
	ld.global.f32 	%f55, [%rd36+-8];
	fma.rn.f32 	%f56, %f54, %f55, %f51;
	fma.rn.f32 	%f57, %f54, %f54, %f52;
	fma.rn.f32 	%f58, %f55, %f55, %f53;
	ld.global.f32 	%f59, [%rd10+-4];
	ld.global.f32 	%f60, [%rd36+-4];
	fma.rn.f32 	%f61, %f59, %f60, %f56;
	fma.rn.f32 	%f62, %f59, %f59, %f57;
	fma.rn.f32 	%f63, %f60, %f60, %f58;
	ld.global.f32 	%f64, [%rd10];
	ld.global.f32 	%f65, [%rd36];
	fma.rn.f32 	%f66, %f64, %f65, %f61;
	fma.rn.f32 	%f67, %f64, %f64, %f62;
	fma.rn.f32 	%f68, %f65, %f65, %f63;
	ld.global.f32 	%f69, [%rd10+4];
	ld.global.f32 	%f70, [%rd36+4];
	fma.rn.f32 	%f71, %f69, %f70, %f66;
	fma.rn.f32 	%f72, %f69, %f69, %f67;
	fma.rn.f32 	%f73, %f70, %f70, %f68;
	ld.global.f32 	%f74, [%rd10+8];
	ld.global.f32 	%f75, [%rd36+8];
	fma.rn.f32 	%f76, %f74, %f75, %f71;
	fma.rn.f32 	%f77, %f74, %f74, %f72;
	fma.rn.f32 	%f78, %f75, %f75, %f73;
	ld.global.f32 	%f79, [%rd10+12];
	ld.global.f32 	%f80, [%rd36+12];
	fma.rn.f32 	%f133, %f79, %f80, %f76;
	fma.rn.f32 	%f134, %f79, %f79, %f77;
	fma.rn.f32 	%f135, %f80, %f80, %f78;
	add.s32 	%r38, %r38, 8;
	add.s32 	%r37, %r37, 8;
	add.s64 	%rd36, %rd36, 32;
	setp.ne.s32 	%p6, %r38, 0;
	@%p6 bra 	$L__BB1_4;
$L__BB1_5:
	setp.eq.s32 	%p7, %r5, 0;
	@%p7 bra 	$L__BB1_13;
	and.b32  	%r13, %r19, 3;
	setp.lt.u32 	%p8, %r5, 4;
	@%p8 bra 	$L__BB1_8;
	add.s32 	%r29, %r40, %r3;
	mul.wide.s32 	%rd11, %r29, 4;
	add.s64 	%rd12, %rd1, %rd11;
	ld.global.f32 	%f82, [%rd12];
	add.s32 	%r30, %r40, %r4;
	mul.wide.u32 	%rd13, %r30, 4;
	add.s64 	%rd14, %rd1, %rd13;
	ld.global.f32 	%f83, [%rd14];
	fma.rn.f32 	%f84, %f82, %f83, %f133;
	fma.rn.f32 	%f85, %f82, %f82, %f134;
	fma.rn.f32 	%f86, %f83, %f83, %f135;
	ld.global.f32 	%f87, [%rd12+4];
	cvt.u64.u32 	%rd15, %r4;
	cvt.u64.u32 	%rd16, %r40;
	add.s64 	%rd17, %rd16, %rd15;
	shl.b64 	%rd18, %rd17, 2;
	add.s64 	%rd19, %rd1, %rd18;
	ld.global.f32 	%f88, [%rd19+4];
	fma.rn.f32 	%f89, %f87, %f88, %f84;
	fma.rn.f32 	%f90, %f87, %f87, %f85;
	fma.rn.f32 	%f91, %f88, %f88, %f86;
	ld.global.f32 	%f92, [%rd12+8];
	ld.global.f32 	%f93, [%rd19+8];
	fma.rn.f32 	%f94, %f92, %f93, %f89;
	fma.rn.f32 	%f95, %f92, %f92, %f90;
	fma.rn.f32 	%f96, %f93, %f93, %f91;
	ld.global.f32 	%f97, [%rd12+12];
	ld.global.f32 	%f98, [%rd19+12];
	fma.rn.f32 	%f133, %f97, %f98, %f94;
	fma.rn.f32 	%f134, %f97, %f97, %f95;
	fma.rn.f32 	%f135, %f98, %f98, %f96;
	add.s32 	%r40, %r40, 4;
$L__BB1_8:
	setp.eq.s32 	%p9, %r13, 0;
	@%p9 bra 	$L__BB1_13;
	setp.eq.s32 	%p10, %r13, 1;
	@%p10 bra 	$L__BB1_11;
	add.s32 	%r31, %r40, %r3;
	mul.wide.s32 	%rd20, %r31, 4;
	add.s64 	%rd21, %rd1, %rd20;
	ld.global.f32 	%f100, [%rd21];
	add.s32 	%r32, %r40, %r4;
	mul.wide.u32 	%rd22, %r32, 4;
	add.s64 	%rd23, %rd1, %rd22;
	ld.global.f32 	%f101, [%rd23];
	fma.rn.f32 	%f102, %f100, %f101, %f133;
	fma.rn.f32 	%f103, %f100, %f100, %f134;
	fma.rn.f32 	%f104, %f101, %f101, %f135;
	ld.global.f32 	%f105, [%rd21+4];
	cvt.u64.u32 	%rd24, %r4;
	cvt.u64.u32 	%rd25, %r40;
	add.s64 	%rd26, %rd25, %rd24;
	shl.b64 	%rd27, %rd26, 2;
	add.s64 	%rd28, %rd1, %rd27;
	ld.global.f32 	%f106, [%rd28+4];
	fma.rn.f32 	%f133, %f105, %f106, %f102;
	fma.rn.f32 	%f134, %f105, %f105, %f103;
	fma.rn.f32 	%f135, %f106, %f106, %f104;
	add.s32 	%r40, %r40, 2;
$L__BB1_11:
	and.b32  	%r33, %r19, 1;
	setp.eq.b32 	%p11, %r33, 1;
	not.pred 	%p12, %p11;
	@%p12 bra 	$L__BB1_13;
	add.s32 	%r34, %r40, %r3;
	mul.wide.s32 	%rd29, %r34, 4;
	add.s64 	%rd30, %rd1, %rd29;
	ld.global.f32 	%f107, [%rd30];
	add.s32 	%r35, %r40, %r4;
	mul.wide.u32 	%rd31, %r35, 4;
	add.s64 	%rd32, %rd1, %rd31;
	ld.global.f32 	%f108, [%rd32];
	fma.rn.f32 	%f133, %f107, %f108, %f133;
	fma.rn.f32 	%f134, %f107, %f107, %f134;
	fma.rn.f32 	%f135, %f108, %f108, %f135;
$L__BB1_13:
	mul.f32 	%f137, %f134, %f135;
$L__BB1_14:
	sqrt.rn.f32 	%f109, %f137;
	setp.neu.f32 	%p13, %f109, 0f00000000;
	div.rn.f32 	%f110, %f133, %f109;
	selp.f32 	%f111, %f110, 0f00000000, %p13;
	mad.lo.s32 	%r36, %r18, %r27, %r23;
	cvta.to.global.u64 	%rd33, %rd6;
	mul.wide.s32 	%rd34, %r36, 4;
	add.s64 	%rd35, %rd33, %rd34;
	st.global.f32 	[%rd35], %f111;
$L__BB1_15:
	ret;

}
	// .globl	_Z17initialize_resultPfi
.visible .entry _Z17initialize_resultPfi(
	.param .u64 .ptr .align 1 _Z17initialize_resultPfi_param_0,
	.param .u32 _Z17initialize_resultPfi_param_1
)
{
	.reg .pred 	%p<2>;
	.reg .b32 	%r<15>;
	.reg .b64 	%rd<5>;

	ld.param.u64 	%rd1, [_Z17initialize_resultPfi_param_0];
	ld.param.u32 	%r4, [_Z17initialize_resultPfi_param_1];
	mov.u32 	%r5, %ctaid.x;
	mov.u32 	%r6, %ntid.x;
	mov.u32 	%r7, %tid.x;
	mad.lo.s32 	%r1, %r5, %r6, %r7;
	mov.u32 	%r8, %ctaid.y;
	mov.u32 	%r9, %ntid.y;
	mov.u32 	%r10, %tid.y;
	mad.lo.s32 	%r11, %r8, %r9, %r10;
	max.s32 	%r12, %r1, %r11;
	setp.ge.s32 	%p1, %r12, %r4;
	@%p1 bra 	$L__BB2_2;
	cvta.to.global.u64 	%rd2, %rd1;
	mad.lo.s32 	%r13, %r4, %r11, %r1;
	mul.wide.s32 	%rd3, %r13, 4;
	add.s64 	%rd4, %rd2, %rd3;
	mov.b32 	%r14, 0;
	st.global.u32 	[%rd4], %r14;
$L__BB2_2:
	ret;

}


// ===== COMPILED SASS (sm_100) =====

	.target	sm_100

	.elftype	@"ET_EXEC"


//--------------------- .note.nv.tkinfo           --------------------------
	.section	.note.nv.tkinfo,"",@"SHT_NOTE"
	.sectionflags	@"SHF_NOTE_NV_TKINFO"
	.tkinfo
        /*0018*/ 	.word	0x00000002
        /*0030*/ 	.string	""
        /*0030*/ 	.string	"ptxas"
        /*0030*/ 	.string	"Cuda compilation tools, release 13.0, V13.0.88"
        /*0030*/ 	.string	"Build cuda_13.0.r13.0/compiler.36424714_0"
        /*0030*/ 	.string	"-arch sm_100 -m 64 "



//--------------------- .note.nv.cuinfo           --------------------------
	.section	.note.nv.cuinfo,"",@"SHT_NOTE"
	.sectionflags	@"SHF_NOTE_NV_CUINFO"
        /*0018*/ 	.short	0x0002
        /*001a*/ 	.short	0x0064
        /*001c*/ 	.short	0x0082
	.zero		2


//--------------------- .nv.info                  --------------------------
	.section	.nv.info,"",@"SHT_CUDA_INFO"
	.align	4


	//----- nvinfo : EIATTR_REGCOUNT
	.align		4
        /*0000*/ 	.byte	0x04, 0x2f
        /*0002*/ 	.short	(.L_1 - .L_0)
	.align		4
.L_0:
        /*0004*/ 	.word	index@(_Z23compute_means_and_diffsPKfPfii)
        /*0008*/ 	.word	0x0000001d


	//----- nvinfo : EIATTR_FRAME_SIZE
	.align		4
.L_1:
        /*000c*/ 	.byte	0x04, 0x11
        /*000e*/ 	.short	(.L_3 - .L_2)
	.align		4
.L_2:
        /*0010*/ 	.word	index@($__internal_2_$__cuda_sm3x_div_rn_noftz_f32_slowpath)
        /*0014*/ 	.word	0x00000000


	//----- nvinfo : EIATTR_FRAME_SIZE
	.align		4
.L_3:
        /*0018*/ 	.byte	0x04, 0x11
        /*001a*/ 	.short	(.L_5 - .L_4)
	.align		4
.L_4:
        /*001c*/ 	.word	index@(_Z23compute_means_and_diffsPKfPfii)
        /*0020*/ 	.word	0x00000000


	//----- nvinfo : EIATTR_REGCOUNT
	.align		4
.L_5:
        /*0024*/ 	.byte	0x04, 0x2f
        /*0026*/ 	.short	(.L_7 - .L_6)
	.align		4
.L_6:
        /*0028*/ 	.word	index@(_Z20compute_correlationsPKfPfii)
        /*002c*/ 	.word	0x00000020


	//----- nvinfo : EIATTR_FRAME_SIZE
	.align		4
.L_7:
        /*0030*/ 	.byte	0x04, 0x11
        /*0032*/ 	.short	(.L_9 - .L_8)
	.align		4
.L_8:
        /*0034*/ 	.word	index@($__internal_1_$__cuda_sm3x_div_rn_noftz_f32_slowpath)
        /*0038*/ 	.word	0x00000000


	//----- nvinfo : EIATTR_FRAME_SIZE
	.align		4
.L_9:
        /*003c*/ 	.byte	0x04, 0x11
        /*003e*/ 	.short	(.L_11 - .L_10)
	.align		4
.L_10:
        /*0040*/ 	.word	index@($__internal_0_$__cuda_sm20_sqrt_rn_f32_slowpath)
        /*0044*/ 	.word	0x00000000


	//----- nvinfo : EIATTR_FRAME_SIZE
	.align		4
.L_11:
        /*0048*/ 	.byte	0x04, 0x11
        /*004a*/ 	.short	(.L_13 - .L_12)
	.align		4
.L_12:
        /*004c*/ 	.word	index@(_Z20compute_correlationsPKfPfii)
        /*0050*/ 	.word	0x00000000


	//----- nvinfo : EIATTR_REGCOUNT
	.align		4
.L_13:
        /*0054*/ 	.byte	0x04, 0x2f
        /*0056*/ 	.short	(.L_15 - .L_14)
	.align		4
.L_14:
        /*0058*/ 	.word	index@(_Z17initialize_resultPfi)
        /*005c*/ 	.word	0x00000008


	//----- nvinfo : EIATTR_FRAME_SIZE
	.align		4
.L_15:
        /*0060*/ 	.byte	0x04, 0x11
        /*0062*/ 	.short	(.L_17 - .L_16)
	.align		4
.L_16:
        /*0064*/ 	.word	index@(_Z17initialize_resultPfi)
        /*0068*/ 	.word	0x00000000


	//----- nvinfo : EIATTR_MIN_STACK_SIZE
	.align		4
.L_17:
        /*006c*/ 	.byte	0x04, 0x12
        /*006e*/ 	.short	(.L_19 - .L_18)
	.align		4
.L_18:
        /*0070*/ 	.word	index@(_Z17initialize_resultPfi)
        /*0074*/ 	.word	0x00000000


	//----- nvinfo : EIATTR_MIN_STACK_SIZE
	.align		4
.L_19:
        /*0078*/ 	.byte	0x04, 0x12
        /*007a*/ 	.short	(.L_21 - .L_20)
	.align		4
.L_20:
        /*007c*/ 	.word	index@(_Z20compute_correlationsPKfPfii)
        /*0080*/ 	.word	0x00000000


	//----- nvinfo : EIATTR_MIN_STACK_SIZE
	.align		4
.L_21:
        /*0084*/ 	.byte	0x04, 0x12
        /*0086*/ 	.short	(.L_23 - .L_22)
	.align		4
.L_22:
        /*0088*/ 	.word	index@(_Z23compute_means_and_diffsPKfPfii)
        /*008c*/ 	.word	0x00000000
.L_23:


//--------------------- .nv.compat                --------------------------
	.section	.nv.compat,"",@"SHT_CUDA_COMPAT_INFO"
	.align	4
        /*0000*/ 	.byte	0x02, 0x09, 0x00, 0x00, 0x02, 0x02, 0x01, 0x00, 0x02, 0x05, 0x05, 0x00, 0x03, 0x07, 0x01, 0x01
        /*0010*/ 	.byte	0x02, 0x03, 0x00, 0x00, 0x02, 0x06, 0x01, 0x00, 0x04, 0x0b, 0x08, 0x00, 0x01, 0x00, 0x00, 0x00
        /*0020*/ 	.byte	0x00, 0x00, 0x00, 0x00


//--------------------- .nv.info._Z17initialize_resultPfi --------------------------
	.section	.nv.info._Z17initialize_resultPfi,"",@"SHT_CUDA_INFO"
	.sectionflags	@""
	.align	4


	//----- nvinfo : EIATTR_CUDA_API_VERSION
	.align		4
        /*0000*/ 	.byte	0x04, 0x37
        /*0002*/ 	.short	(.L_25 - .L_24)
.L_24:
        /*0004*/ 	.word	0x00000082


	//----- nvinfo : EIATTR_KPARAM_INFO
	.align		4
.L_25:
        /*0008*/ 	.byte	0x04, 0x17
        /*000a*/ 	.short	(.L_27 - .L_26)
.L_26:
        /*000c*/ 	.word	0x00000000
        /*0010*/ 	.short	0x0001
        /*0012*/ 	.short	0x0008
        /*0014*/ 	.byte	0x00, 0xf0, 0x11, 0x00


	//----- nvinfo : EIATTR_KPARAM_INFO
	.align		4
.L_27:
        /*0018*/ 	.byte	0x04, 0x17
        /*001a*/ 	.short	(.L_29 - .L_28)
.L_28:
        /*001c*/ 	.word	0x00000000
        /*0020*/ 	.short	0x0000
        /*0022*/ 	.short	0x0000
        /*0024*/ 	.byte	0x00, 0xf5, 0x21, 0x00


	//----- nvinfo : EIATTR_SPARSE_MMA_MASK
	.align		4
.L_29:
        /*0028*/ 	.byte	0x03, 0x50
        /*002a*/ 	.short	0x0000


	//----- nvinfo : EIATTR_MAXREG_COUNT
	.align		4
        /*002c*/ 	.byte	0x03, 0x1b
        /*002e*/ 	.short	0x00ff


	//----- nvinfo : EIATTR_MERCURY_ISA_VERSION
	.align		4
        /*0030*/ 	.byte	0x03, 0x5f
        /*0032*/ 	.short	0x0101


	//----- nvinfo : EIATTR_VRC_CTA_INIT_COUNT
	.align		4
        /*0034*/ 	.byte	0x02, 0x4a
	.zero		1
	.zero		1


	//----- nvinfo : EIATTR_EXIT_INSTR_OFFSETS
	.align		4
        /*0038*/ 	.byte	0x04, 0x1c
        /*003a*/ 	.short	(.L_31 - .L_30)


	//   ....[0]....
.L_30:
        /*003c*/ 	.word	0x000000c0


	//   ....[1]....
        /*0040*/ 	.word	0x00000120


	//----- nvinfo : EIATTR_CBANK_PARAM_SIZE
	.align		4
.L_31:
        /*0044*/ 	.byte	0x03, 0x19
        /*0046*/ 	.short	0x000c


	//----- nvinfo : EIATTR_PARAM_CBANK
	.align		4
        /*0048*/ 	.byte	0x04, 0x0a
        /*004a*/ 	.short	(.L_33 - .L_32)
	.align		4
.L_32:
        /*004c*/ 	.word	index@(.nv.constant0._Z17initialize_resultPfi)
        /*0050*/ 	.short	0x0380
        /*0052*/ 	.short	0x000c


	//----- nvinfo : EIATTR_SW_WAR
	.align		4
.L_33:
        /*0054*/ 	.byte	0x04, 0x36
        /*0056*/ 	.short	(.L_35 - .L_34)
.L_34:
        /*0058*/ 	.word	0x00000008
.L_35:


//--------------------- .nv.info._Z20compute_correlationsPKfPfii --------------------------
	.section	.nv.info._Z20compute_correlationsPKfPfii,"",@"SHT_CUDA_INFO"
	.sectionflags	@""
	.align	4


	//----- nvinfo : EIATTR_CUDA_API_VERSION
	.align		4
        /*0000*/ 	.byte	0x04, 0x37
        /*0002*/ 	.short	(.L_37 - .L_36)
.L_36:
        /*0004*/ 	.word	0x00000082


	//----- nvinfo : EIATTR_KPARAM_INFO
	.align		4
.L_37:
        /*0008*/ 	.byte	0x04, 0x17
        /*000a*/ 	.short	(.L_39 - .L_38)
.L_38:
        /*000c*/ 	.word	0x00000000
        /*0010*/ 	.short	0x0003
        /*0012*/ 	.short	0x0014
        /*0014*/ 	.byte	0x00, 0xf0, 0x11, 0x00


	//----- nvinfo : EIATTR_KPARAM_INFO
	.align		4
.L_39:
        /*0018*/ 	.byte	0x04, 0x17
        /*001a*/ 	.short	(.L_41 - .L_40)
.L_40:
        /*001c*/ 	.word	0x00000000
        /*0020*/ 	.short	0x0002
        /*0022*/ 	.short	0x0010
        /*0024*/ 	.byte	0x00, 0xf0, 0x11, 0x00


	//----- nvinfo : EIATTR_KPARAM_INFO
	.align		4
.L_41:
        /*0028*/ 	.byte	0x04, 0x17
        /*002a*/ 	.short	(.L_43 - .L_42)
.L_42:
        /*002c*/ 	.word	0x00000000
        /*0030*/ 	.short	0x0001
        /*0032*/ 	.short	0x0008
        /*0034*/ 	.byte	0x00, 0xf5, 0x21, 0x00


	//----- nvinfo : EIATTR_KPARAM_INFO
	.align		4
.L_43:
        /*0038*/ 	.byte	0x04, 0x17
        /*003a*/ 	.short	(.L_45 - .L_44)
.L_44:
        /*003c*/ 	.word	0x00000000
        /*0040*/ 	.short	0x0000
        /*0042*/ 	.short	0x0000
        /*0044*/ 	.byte	0x00, 0xf5, 0x21, 0x00


	//----- nvinfo : EIATTR_SPARSE_MMA_MASK
	.align		4
.L_45:
        /*0048*/ 	.byte	0x03, 0x50
        /*004a*/ 	.short	0x0000


	//----- nvinfo : EIATTR_MAXREG_COUNT
	.align		4
        /*004c*/ 	.byte	0x03, 0x1b
        /*004e*/ 	.short	0x00ff


	//----- nvinfo : EIATTR_MERCURY_ISA_VERSION
	.align		4
        /*0050*/ 	.byte	0x03, 0x5f
        /*0052*/ 	.short	0x0101


	//----- nvinfo : EIATTR_VRC_CTA_INIT_COUNT
	.align		4
        /*0054*/ 	.byte	0x02, 0x4a
	.zero		1
	.zero		1


	//----- nvinfo : EIATTR_EXIT_INSTR_OFFSETS
	.align		4
        /*0058*/ 	.byte	0x04, 0x1c
        /*005a*/ 	.short	(.L_47 - .L_46)


	//   ....[0]....
.L_46:
        /*005c*/ 	.word	0x000000c0


	//   ....[1]....
        /*0060*/ 	.word	0x00000c10


	//----- nvinfo : EIATTR_CRS_STACK_SIZE
	.align		4
.L_47:
        /*0064*/ 	.byte	0x04, 0x1e
        /*0066*/ 	.short	(.L_49 - .L_48)
.L_48:
        /*0068*/ 	.word	0x00000000


	//----- nvinfo : EIATTR_CBANK_PARAM_SIZE
	.align		4
.L_49:
        /*006c*/ 	.byte	0x03, 0x19
        /*006e*/ 	.short	0x0018


	//----- nvinfo : EIATTR_PARAM_CBANK
	.align		4
        /*0070*/ 	.byte	0x04, 0x0a
        /*0072*/ 	.short	(.L_51 - .L_50)
	.align		4
.L_50:
        /*0074*/ 	.word	index@(.nv.constant0._Z20compute_correlationsPKfPfii)
        /*0078*/ 	.short	0x0380
        /*007a*/ 	.short	0x0018


	//----- nvinfo : EIATTR_SW_WAR
	.align		4
.L_51:
        /*007c*/ 	.byte	0x04, 0x36
        /*007e*/ 	.short	(.L_53 - .L_52)
.L_52:
        /*0080*/ 	.word	0x00000008
.L_53:


//--------------------- .nv.info._Z23compute_means_and_diffsPKfPfii --------------------------
	.section	.nv.info._Z23compute_means_and_diffsPKfPfii,"",@"SHT_CUDA_INFO"
	.sectionflags	@""
	.align	4


	//----- nvinfo : EIATTR_CUDA_API_VERSION
	.align		4
        /*0000*/ 	.byte	0x04, 0x37
        /*0002*/ 	.short	(.L_55 - .L_54)
.L_54:
        /*0004*/ 	.word	0x00000082


	//----- nvinfo : EIATTR_KPARAM_INFO
	.align		4
.L_55:
        /*0008*/ 	.byte	0x04, 0x17
        /*000a*/ 	.short	(.L_57 - .L_56)
.L_56:
        /*000c*/ 	.word	0x00000000
        /*0010*/ 	.short	0x0003
        /*0012*/ 	.short	0x0014
        /*0014*/ 	.byte	0x00, 0xf0, 0x11, 0x00


	//----- nvinfo : EIATTR_KPARAM_INFO
	.align		4
.L_57:
        /*0018*/ 	.byte	0x04, 0x17
        /*001a*/ 	.short	(.L_59 - .L_58)
.L_58:
        /*001c*/ 	.word	0x00000000
        /*0020*/ 	.short	0x0002
        /*0022*/ 	.short	0x0010
        /*0024*/ 	.byte	0x00, 0xf0, 0x11, 0x00


	//----- nvinfo : EIATTR_KPARAM_INFO
	.align		4
.L_59:
        /*0028*/ 	.byte	0x04, 0x17
        /*002a*/ 	.short	(.L_61 - .L_60)
.L_60:
        /*002c*/ 	.word	0x00000000
        /*0030*/ 	.short	0x0001
        /*0032*/ 	.short	0x0008
        /*0034*/ 	.byte	0x00, 0xf5, 0x21, 0x00


	//----- nvinfo : EIATTR_KPARAM_INFO
	.align		4
.L_61:
        /*0038*/ 	.byte	0x04, 0x17
        /*003a*/ 	.short	(.L_63 - .L_62)
.L_62:
        /*003c*/ 	.word	0x00000000
        /*0040*/ 	.short	0x0000
        /*0042*/ 	.short	0x0000
        /*0044*/ 	.byte	0x00, 0xf5, 0x21, 0x00


	//----- nvinfo : EIATTR_SPARSE_MMA_MASK
	.align		4
.L_63:
        /*0048*/ 	.byte	0x03, 0x50
        /*004a*/ 	.short	0x0000


	//----- nvinfo : EIATTR_MAXREG_COUNT
	.align		4
        /*004c*/ 	.byte	0x03, 0x1b
        /*004e*/ 	.short	0x00ff


	//----- nvinfo : EIATTR_MERCURY_ISA_VERSION
	.align		4
        /*0050*/ 	.byte	0x03, 0x5f
        /*0052*/ 	.short	0x0101


	//----- nvinfo : EIATTR_VRC_CTA_INIT_COUNT
	.align		4
        /*0054*/ 	.byte	0x02, 0x4a
	.zero		1
	.zero		1


	//----- nvinfo : EIATTR_EXIT_INSTR_OFFSETS
	.align		4
        /*0058*/ 	.byte	0x04, 0x1c
        /*005a*/ 	.short	(.L_65 - .L_64)


	//   ....[0]....
.L_64:
        /*005c*/ 	.word	0x00000070


	//   ....[1]....
        /*0060*/ 	.word	0x00000850


	//   ....[2]....
        /*0064*/ 	.word	0x00000cf0


	//   ....[3]....
        /*0068*/ 	.word	0x00000f20


	//   ....[4]....
        /*006c*/ 	.word	0x00001090


	//   ....[5]....
        /*0070*/ 	.word	0x00001170


	//----- nvinfo : EIATTR_CRS_STACK_SIZE
	.align		4
.L_65:
        /*0074*/ 	.byte	0x04, 0x1e
        /*0076*/ 	.short	(.L_67 - .L_66)
.L_66:
        /*0078*/ 	.word	0x00000000


	//----- nvinfo : EIATTR_CBANK_PARAM_SIZE
	.align		4
.L_67:
        /*007c*/ 	.byte	0x03, 0x19
        /*007e*/ 	.short	0x0018


	//----- nvinfo : EIATTR_PARAM_CBANK
	.align		4
        /*0080*/ 	.byte	0x04, 0x0a
        /*0082*/ 	.short	(.L_69 - .L_68)
	.align		4
.L_68:
        /*0084*/ 	.word	index@(.nv.constant0._Z23compute_means_and_diffsPKfPfii)
        /*0088*/ 	.short	0x0380
        /*008a*/ 	.short	0x0018


	//----- nvinfo : EIATTR_SW_WAR
	.align		4
.L_69:
        /*008c*/ 	.byte	0x04, 0x36
        /*008e*/ 	.short	(.L_71 - .L_70)
.L_70:
        /*0090*/ 	.word	0x00000008
.L_71:


//--------------------- .nv.callgraph             --------------------------
	.section	.nv.callgraph,"",@"SHT_CUDA_CALLGRAPH"
	.align	4
	.sectionentsize	8
	.align		4
        /*0000*/ 	.word	0x00000000
	.align		4
        /*0004*/ 	.word	0xffffffff
	.align		4
        /*0008*/ 	.word	0x00000000
	.align		4
        /*000c*/ 	.word	0xfffffffe
	.align		4
        /*0010*/ 	.word	0x00000000
	.align		4
        /*0014*/ 	.word	0xfffffffd
	.align		4
        /*0018*/ 	.word	0x00000000
	.align		4
        /*001c*/ 	.word	0xfffffffc


//--------------------- .text._Z17initialize_resultPfi --------------------------
	.section	.text._Z17initialize_resultPfi,"ax",@progbits
	.align	128
        .global         _Z17initialize_resultPfi
        .type           _Z17initialize_resultPfi,@function
        .size           _Z17initialize_resultPfi,(.L_x_53 - _Z17initialize_resultPfi)
        .other          _Z17initialize_resultPfi,@"STO_CUDA_ENTRY STV_DEFAULT"
_Z17initialize_resultPfi:
.text._Z17initialize_resultPfi:
[----:B------:R-:W-:Y:S01]  /*0000*/  LDC R1, c[0x0][0x37c] ;  /* 0x0000df00ff017b82 */ /* 0x000fe20000000800 */
[----:B------:R-:W0:Y:S07]  /*0010*/  S2R R3, SR_TID.X ;  /* 0x0000000000037919 */ /* 0x000e2e0000002100 */
[----:B------:R-:W0:Y:S01]  /*0020*/  LDC R0, c[0x0][0x360] ;  /* 0x0000d800ff007b82 */ /* 0x000e220000000800 */
[----:B------:R-:W1:Y:S01]  /*0030*/  LDCU UR6, c[0x0][0x388] ;  /* 0x00007100ff0677ac */ /* 0x000e620008000800 */
[----:B------:R-:W2:Y:S06]  /*0040*/  S2R R2, SR_TID.Y ;  /* 0x0000000000027919 */ /* 0x000eac0000002200 */
[----:B------:R-:W0:Y:S08]  /*0050*/  S2UR UR4, SR_CTAID.X ;  /* 0x00000000000479c3 */ /* 0x000e300000002500 */
[----:B------:R-:W2:Y:S08]  /*0060*/  S2UR UR5, SR_CTAID.Y ;  /* 0x00000000000579c3 */ /* 0x000eb00000002600 */
[----:B------:R-:W2:Y:S01]  /*0070*/  LDC R5, c[0x0][0x364] ;  /* 0x0000d900ff057b82 */ /* 0x000ea20000000800 */
[----:B0-----:R-:W-:-:S02]  /*0080*/  IMAD R0, R0, UR4, R3 ;  /* 0x0000000400007c24 */ /* 0x001fc4000f8e0203 */
[----:B--2---:R-:W-:-:S05]  /*0090*/  IMAD R5, R5, UR5, R2 ;  /* 0x0000000505057c24 */ /* 0x004fca000f8e0202 */
[----:B------:R-:W-:-:S04]  /*00a0*/  VIMNMX R2, PT, PT, R0, R5, !PT ;  /* 0x0000000500027248 */ /* 0x000fc80007fe0100 */
[----:B-1----:R-:W-:-:S13]  /*00b0*/  ISETP.GE.AND P0, PT, R2, UR6, PT ;  /* 0x0000000602007c0c */ /* 0x002fda000bf06270 */
[----:B------:R-:W-:Y:S05]  /*00c0*/  @P0 EXIT ;  /* 0x000000000000094d */ /* 0x000fea0003800000 */
[----:B------:R-:W0:Y:S01]  /*00d0*/  LDC.64 R2, c[0x0][0x380] ;  /* 0x0000e000ff027b82 */ /* 0x000e220000000a00 */
[----:B------:R-:W1:Y:S01]  /*00e0*/  LDCU.64 UR4, c[0x0][0x358] ;  /* 0x00006b00ff0477ac */ /* 0x000e620008000a00 */
[----:B------:R-:W-:-:S04]  /*00f0*/  IMAD R5, R5, UR6, R0 ;  /* 0x0000000605057c24 */ /* 0x000fc8000f8e0200 */
[----:B0-----:R-:W-:-:S05]  /*0100*/  IMAD.WIDE R2, R5, 0x4, R2 ;  /* 0x0000000405027825 */ /* 0x001fca00078e0202 */
[----:B-1----:R-:W-:Y:S01]  /*0110*/  STG.E desc[UR4][R2.64], RZ ;  /* 0x000000ff02007986 */ /* 0x002fe2000c101904 */
[----:B------:R-:W-:Y:S05]  /*0120*/  EXIT ;  /* 0x000000000000794d */ /* 0x000fea0003800000 */
.L_x_0:
[----:B------:R-:W-:-:S00]  /*0130*/  BRA `(.L_x_0) ;  /* 0xfffffffc00fc7947 */ /* 0x000fc0000383ffff */
[----:B------:R-:W-:-:S00]  /*0140*/  NOP ;  /* 0x0000000000007918 */ /* 0x000fc00000000000 */
        /* <DEDUP_REMOVED lines=11> */
.L_x_53:


//--------------------- .text._Z20compute_correlationsPKfPfii --------------------------
	.section	.text._Z20compute_correlationsPKfPfii,"ax",@progbits
	.align	128
        .global         _Z20compute_correlationsPKfPfii
        .type           _Z20compute_correlationsPKfPfii,@function
        .size           _Z20compute_correlationsPKfPfii,(.L_x_51 - _Z20compute_correlationsPKfPfii)
        .other          _Z20compute_correlationsPKfPfii,@"STO_CUDA_ENTRY STV_DEFAULT"
_Z20compute_correlationsPKfPfii:
.text._Z20compute_correlationsPKfPfii:
        /* <DEDUP_REMOVED lines=10> */
[----:B------:R-:W-:-:S04]  /*00a0*/  ISETP.GT.AND P0, PT, R9, R8, PT ;  /* 0x000000080900720c */ /* 0x000fc80003f04270 */
[----:B-1----:R-:W-:-:S13]  /*00b0*/  ISETP.GE.OR P0, PT, R8, UR6, P0 ;  /* 0x0000000608007c0c */ /* 0x002fda0008706670 */
[----:B------:R-:W-:Y:S05]  /*00c0*/  @P0 EXIT ;  /* 0x000000000000094d */ /* 0x000fea0003800000 */
[----:B------:R-:W0:Y:S01]  /*00d0*/  LDCU UR6, c[0x0][0x394] ;  /* 0x00007280ff0677ac */ /* 0x000e220008000800 */
[----:B------:R-:W-:Y:S01]  /*00e0*/  HFMA2 R11, -RZ, RZ, 0, 0 ;  /* 0x00000000ff0b7431 */ /* 0x000fe200000001ff */
[----:B------:R-:W-:Y:S01]  /*00f0*/  MOV R0, RZ ;  /* 0x000000ff00007202 */ /* 0x000fe20000000f00 */
[----:B------:R-:W1:Y:S01]  /*0100*/  LDCU.64 UR10, c[0x0][0x358] ;  /* 0x00006b00ff0a77ac */ /* 0x000e620008000a00 */
[----:B0-----:R-:W-:-:S09]  /*0110*/  UISETP.GE.AND UP0, UPT, UR6, 0x1, UPT ;  /* 0x000000010600788c */ /* 0x001fd2000bf06270 */
[----:B-1----:R-:W-:Y:S05]  /*0120*/  BRA.U !UP0, `(.L_x_1) ;  /* 0x0000000908307547 */ /* 0x002fea000b800000 */
[----:B------:R-:W-:Y:S02]  /*0130*/  UISETP.GE.U32.AND UP1, UPT, UR6, 0x8, UPT ;  /* 0x000000080600788c */ /* 0x000fe4000bf26070 */
[----:B------:R-:W-:Y:S01]  /*0140*/  IMAD R0, R8, UR6, RZ ;  /* 0x0000000608007c24 */ /* 0x000fe2000f8e02ff */
[----:B------:R-:W-:Y:S02]  /*0150*/  ULOP3.LUT UR7, UR6, 0x7, URZ, 0xc0, !UPT ;  /* 0x0000000706077892 */ /* 0x000fe4000f8ec0ff */
[----:B------:R-:W-:Y:S01]  /*0160*/  IMAD R13, R9, UR6, RZ ;  /* 0x00000006090d7c24 */ /* 0x000fe2000f8e02ff */
[----:B------:R-:W-:Y:S02]  /*0170*/  CS2R R22, SRZ ;  /* 0x0000000000167805 */ /* 0x000fe4000001ff00 */
[----:B------:R-:W-:Y:S01]  /*0180*/  MOV R11, RZ ;  /* 0x000000ff000b7202 */ /* 0x000fe20000000f00 */
[----:B------:R-:W-:Y:S01]  /*0190*/  UMOV UR4, URZ ;  /* 0x000000ff00047c82 */ /* 0x000fe20008000000 */
[----:B------:R-:W-:Y:S01]  /*01a0*/  UISETP.NE.AND UP0, UPT, UR7, URZ, UPT ;  /* 0x000000ff0700728c */ /* 0x000fe2000bf05270 */
[----:B------:R-:W-:Y:S10]  /*01b0*/  BRA.U !UP1, `(.L_x_2) ;  /* 0x0000000109e47547 */ /* 0x000ff4000b800000 */
[----:B------:R-:W0:Y:S01]  /*01c0*/  LDCU.64 UR4, c[0x0][0x380] ;  /* 0x00007000ff0477ac */ /* 0x000e220008000a00 */
[----:B------:R-:W-:Y:S01]  /*01d0*/  HFMA2 R22, -RZ, RZ, 0, 0 ;  /* 0x00000000ff167431 */ /* 0x000fe200000001ff */
[----:B------:R-:W-:Y:S01]  /*01e0*/  MOV R15, R0 ;  /* 0x00000000000f7202 */ /* 0x000fe20000000f00 */
[----:B0-----:R-:W-:-:S04]  /*01f0*/  UIADD3 UR4, UP1, UPT, UR4, 0x10, URZ ;  /* 0x0000001004047890 */ /* 0x001fc8000ff3e0ff */
[----:B------:R-:W-:Y:S02]  /*0200*/  UIADD3.X UR5, UPT, UPT, URZ, UR5, URZ, UP1, !UPT ;  /* 0x00000005ff057290 */ /* 0x000fe40008ffe4ff */
[----:B------:R-:W-:Y:S01]  /*0210*/  MOV R4, UR4 ;  /* 0x0000000400047c02 */ /* 0x000fe20008000f00 */
[----:B------:R-:W-:-:S03]  /*0220*/  ULOP3.LUT UR4, UR6, 0x7ffffff8, URZ, 0xc0, !UPT ;  /* 0x7ffffff806047892 */ /* 0x000fc6000f8ec0ff */
[----:B------:R-:W-:Y:S01]  /*0230*/  IMAD.U32 R5, RZ, RZ, UR5 ;  /* 0x00000005ff057e24 */ /* 0x000fe2000f8e00ff */
[----:B------:R-:W-:Y:S01]  /*0240*/  UIADD3 UR5, UPT, UPT, -UR4, URZ, URZ ;  /* 0x000000ff04057290 */ /* 0x000fe2000fffe1ff */
[----:B------:R-:W-:-:S11]  /*0250*/  IMAD.WIDE.U32 R2, R13, 0x4, R4 ;  /* 0x000000040d027825 */ /* 0x000fd600078e0004 */
.L_x_3:
[----:B------:R-:W-:Y:S01]  /*0260*/  IMAD.WIDE R6, R15, 0x4, R4 ;  /* 0x000000040f067825 */ /* 0x000fe200078e0204 */
[----:B------:R-:W2:Y:S04]  /*0270*/  LDG.E R26, desc[UR10][R2.64+-0x10] ;  /* 0xfffff00a021a7981 */ /* 0x000ea8000c1e1900 */
[----:B------:R-:W2:Y:S04]  /*0280*/  LDG.E R27, desc[UR10][R6.64+-0x10] ;  /* 0xfffff00a061b7981 */ /* 0x000ea8000c1e1900 */
[----:B------:R-:W3:Y:S04]  /*0290*/  LDG.E R21, desc[UR10][R6.64+-0xc] ;  /* 0xfffff40a06157981 */ /* 0x000ee8000c1e1900 */
[----:B------:R-:W4:Y:S04]  /*02a0*/  LDG.E R20, desc[UR10][R2.64+-0xc] ;  /* 0xfffff40a02147981 */ /* 0x000f28000c1e1900 */
[----:B------:R-:W5:Y:S04]  /*02b0*/  LDG.E R19, desc[UR10][R6.64+-0x8] ;  /* 0xfffff80a06137981 */ /* 0x000f68000c1e1900 */
[----:B------:R-:W5:Y:S04]  /*02c0*/  LDG.E R18, desc[UR10][R2.64+-0x8] ;  /* 0xfffff80a02127981 */ /* 0x000f68000c1e1900 */
[----:B------:R-:W5:Y:S04]  /*02d0*/  LDG.E R17, desc[UR10][R6.64+-0x4] ;  /* 0xfffffc0a06117981 */ /* 0x000f68000c1e1900 */
[----:B------:R-:W5:Y:S04]  /*02e0*/  LDG.E R16, desc[UR10][R2.64+-0x4] ;  /* 0xfffffc0a02107981 */ /* 0x000f68000c1e1900 */
[----:B------:R-:W5:Y:S04]  /*02f0*/  LDG.E R10, desc[UR10][R6.64] ;  /* 0x0000000a060a7981 */ /* 0x000f68000c1e1900 */
[----:B------:R-:W5:Y:S04]  /*0300*/  LDG.E R25, desc[UR10][R2.64] ;  /* 0x0000000a02197981 */ /* 0x000f68000c1e1900 */
[----:B------:R-:W5:Y:S04]  /*0310*/  LDG.E R14, desc[UR10][R6.64+0x4] ;  /* 0x0000040a060e7981 */ /* 0x000f68000c1e1900 */
[----:B------:R-:W5:Y:S04]  /*0320*/  LDG.E R12, desc[UR10][R6.64+0x8] ;  /* 0x0000080a060c7981 */ /* 0x000f68000c1e1900 */
[----:B------:R0:W5:Y:S01]  /*0330*/  LDG.E R24, desc[UR10][R6.64+0xc] ;  /* 0x00000c0a06187981 */ /* 0x000162000c1e1900 */
[----:B--2---:R-:W-:-:S03]  /*0340*/  FFMA R29, R27, R26, R11 ;  /* 0x0000001a1b1d7223 */ /* 0x004fc6000000000b */
[----:B------:R-:W2:Y:S01]  /*0350*/  LDG.E R11, desc[UR10][R2.64+0x4] ;  /* 0x0000040a020b7981 */ /* 0x000ea2000c1e1900 */
[----:B------:R-:W-:-:S03]  /*0360*/  FFMA R28, R27, R27, R23 ;  /* 0x0000001b1b1c7223 */ /* 0x000fc60000000017 */
[----:B------:R-:W2:Y:S04]  /*0370*/  LDG.E R23, desc[UR10][R2.64+0x8] ;  /* 0x0000080a02177981 */ /* 0x000ea8000c1e1900 */
[----:B------:R1:W2:Y:S01]  /*0380*/  LDG.E R27, desc[UR10][R2.64+0xc] ;  /* 0x00000c0a021b7981 */ /* 0x0002a2000c1e1900 */
[----:B------:R-:W-:Y:S01]  /*0390*/  FFMA R22, R26, R26, R22 ;  /* 0x0000001a1a167223 */ /* 0x000fe20000000016 */
[C---:B---3--:R-:W-:Y:S01]  /*03a0*/  FFMA R28, R21.reuse, R21, R28 ;  /* 0x00000015151c7223 */ /* 0x048fe2000000001c */
[-C--:B----4-:R-:W-:Y:S02]  /*03b0*/  FFMA R29, R21, R20.reuse, R29 ;  /* 0x00000014151d7223 */ /* 0x090fe4000000001d */
[----:B------:R-:W-:Y:S01]  /*03c0*/  FFMA R21, R20, R20, R22 ;  /* 0x0000001414157223 */ /* 0x000fe20000000016 */
[C---:B-----5:R-:W-:Y:S01]  /*03d0*/  FFMA R28, R19.reuse, R19, R28 ;  /* 0x00000013131c7223 */ /* 0x060fe2000000001c */
[----:B------:R-:W-:-:S02]  /*03e0*/  FFMA R29, R19, R18, R29 ;  /* 0x00000012131d7223 */ /* 0x000fc4000000001d */
[----:B------:R-:W-:Y:S01]  /*03f0*/  FFMA R21, R18, R18, R21 ;  /* 0x0000001212157223 */ /* 0x000fe20000000015 */
[C---:B0-----:R-:W-:Y:S01]  /*0400*/  FFMA R7, R17.reuse, R17, R28 ;  /* 0x0000001111077223 */ /* 0x041fe2000000001c */
[----:B------:R-:W-:Y:S01]  /*0410*/  UIADD3 UR5, UPT, UPT, UR5, 0x8, URZ ;  /* 0x0000000805057890 */ /* 0x000fe2000fffe0ff */
[-C--:B------:R-:W-:Y:S01]  /*0420*/  FFMA R6, R17, R16.reuse, R29 ;  /* 0x0000001011067223 */ /* 0x080fe2000000001d */
[----:B------:R-:W-:Y:S02]  /*0430*/  FFMA R16, R16, R16, R21 ;  /* 0x0000001010107223 */ /* 0x000fe40000000015 */
[----:B------:R-:W-:Y:S01]  /*0440*/  UISETP.NE.AND UP1, UPT, UR5, URZ, UPT ;  /* 0x000000ff0500728c */ /* 0x000fe2000bf25270 */
[C---:B------:R-:W-:Y:S01]  /*0450*/  FFMA R7, R10.reuse, R10, R7 ;  /* 0x0000000a0a077223 */ /* 0x040fe20000000007 */
[-C--:B------:R-:W-:Y:S01]  /*0460*/  FFMA R6, R10, R25.reuse, R6 ;  /* 0x000000190a067223 */ /* 0x080fe20000000006 */
[----:B------:R-:W-:Y:S02]  /*0470*/  FFMA R16, R25, R25, R16 ;  /* 0x0000001919107223 */ /* 0x000fe40000000010 */
[----:B------:R-:W-:Y:S01]  /*0480*/  FFMA R7, R14, R14, R7 ;  /* 0x0000000e0e077223 */ /* 0x000fe20000000007 */
[----:B-1----:R-:W-:-:S03]  /*0490*/  IADD3 R2, P0, PT, R2, 0x20, RZ ;  /* 0x0000002002027810 */ /* 0x002fc60007f1e0ff */
[----:B------:R-:W-:Y:S01]  /*04a0*/  FFMA R7, R12, R12, R7 ;  /* 0x0000000c0c077223 */ /* 0x000fe20000000007 */
[----:B------:R-:W-:Y:S01]  /*04b0*/  IADD3.X R3, PT, PT, RZ, R3, RZ, P0, !PT ;  /* 0x00000003ff037210 */ /* 0x000fe200007fe4ff */
[----:B------:R-:W-:Y:S02]  /*04c0*/  VIADD R15, R15, 0x8 ;  /* 0x000000080f0f7836 */ /* 0x000fe40000000000 */
[-C--:B--2---:R-:W-:Y:S01]  /*04d0*/  FFMA R6, R14, R11.reuse, R6 ;  /* 0x0000000b0e067223 */ /* 0x084fe20000000006 */
[----:B------:R-:W-:-:S03]  /*04e0*/  FFMA R16, R11, R11, R16 ;  /* 0x0000000b0b107223 */ /* 0x000fc60000000010 */
[-C--:B------:R-:W-:Y:S01]  /*04f0*/  FFMA R6, R12, R23.reuse, R6 ;  /* 0x000000170c067223 */ /* 0x080fe20000000006 */
[----:B------:R-:W-:Y:S01]  /*0500*/  FFMA R16, R23, R23, R16 ;  /* 0x0000001717107223 */ /* 0x000fe20000000010 */
[C---:B------:R-:W-:Y:S02]  /*0510*/  FFMA R23, R24.reuse, R24, R7 ;  /* 0x0000001818177223 */ /* 0x040fe40000000007 */
[-C--:B------:R-:W-:Y:S01]  /*0520*/  FFMA R11, R24, R27.reuse, R6 ;  /* 0x0000001b180b7223 */ /* 0x080fe20000000006 */
[----:B------:R-:W-:Y:S01]  /*0530*/  FFMA R22, R27, R27, R16 ;  /* 0x0000001b1b167223 */ /* 0x000fe20000000010 */
[----:B------:R-:W-:Y:S06]  /*0540*/  BRA.U UP1, `(.L_x_3) ;  /* 0xfffffffd01447547 */ /* 0x000fec000b83ffff */
.L_x_2:
[----:B------:R-:W-:Y:S05]  /*0550*/  BRA.U !UP0, `(.L_x_4) ;  /* 0x0000000508207547 */ /* 0x000fea000b800000 */
[----:B------:R-:W-:Y:S02]  /*0560*/  UISETP.GE.U32.AND UP0, UPT, UR7, 0x4, UPT ;  /* 0x000000040700788c */ /* 0x000fe4000bf06070 */
[----:B------:R-:W-:-:S04]  /*0570*/  ULOP3.LUT UR8, UR6, 0x3, URZ, 0xc0, !UPT ;  /* 0x0000000306087892 */ /* 0x000fc8000f8ec0ff */
[----:B------:R-:W-:-:S03]  /*0580*/  UISETP.NE.AND UP1, UPT, UR8, URZ, UPT ;  /* 0x000000ff0800728c */ /* 0x000fc6000bf25270 */
[----:B------:R-:W-:Y:S08]  /*0590*/  BRA.U !UP0, `(.L_x_5) ;  /* 0x00000001087c7547 */ /* 0x000ff0000b800000 */
[----:B------:R-:W0:Y:S01]  /*05a0*/  LDC.64 R6, c[0x0][0x380] ;  /* 0x0000e000ff067b82 */ /* 0x000e220000000a00 */
[----:B------:R-:W1:Y:S01]  /*05b0*/  LDCU.64 UR12, c[0x0][0x380] ;  /* 0x00007000ff0c77ac */ /* 0x000e620008000a00 */
[----:B------:R-:W-:Y:S02]  /*05c0*/  IADD3 R5, PT, PT, R0, UR4, RZ ;  /* 0x0000000400057c10 */ /* 0x000fe4000fffe0ff */
[C---:B------:R-:W-:Y:S02]  /*05d0*/  IADD3 R10, P0, PT, R13.reuse, UR4, RZ ;  /* 0x000000040d0a7c10 */ /* 0x040fe4000ff1e0ff */
[----:B------:R-:W-:Y:S02]  /*05e0*/  IADD3 R3, PT, PT, R13, UR4, RZ ;  /* 0x000000040d037c10 */ /* 0x000fe4000fffe0ff */
[----:B------:R-:W-:Y:S02]  /*05f0*/  IADD3.X R15, PT, PT, RZ, RZ, RZ, P0, !PT ;  /* 0x000000ffff0f7210 */ /* 0x000fe400007fe4ff */
[----:B-1----:R-:W-:Y:S01]  /*0600*/  LEA R2, P0, R10, UR12, 0x2 ;  /* 0x0000000c0a027c11 */ /* 0x002fe2000f8010ff */
[----:B0-----:R-:W-:-:S04]  /*0610*/  IMAD.WIDE R4, R5, 0x4, R6 ;  /* 0x0000000405047825 */ /* 0x001fc800078e0206 */
[----:B------:R-:W-:Y:S01]  /*0620*/  IMAD.WIDE.U32 R6, R3, 0x4, R6 ;  /* 0x0000000403067825 */ /* 0x000fe200078e0006 */
[----:B------:R-:W-:Y:S01]  /*0630*/  LEA.HI.X R3, R10, UR13, R15, 0x2, P0 ;  /* 0x0000000d0a037c11 */ /* 0x000fe200080f140f */
[----:B------:R-:W2:Y:S04]  /*0640*/  LDG.E R12, desc[UR10][R4.64+0x4] ;  /* 0x0000040a040c7981 */ /* 0x000ea8000c1e1900 */
[----:B------:R-:W3:Y:S04]  /*0650*/  LDG.E R10, desc[UR10][R4.64] ;  /* 0x0000000a040a7981 */ /* 0x000ee8000c1e1900 */
[----:B------:R-:W4:Y:S04]  /*0660*/  LDG.E R7, desc[UR10][R6.64] ;  /* 0x0000000a06077981 */ /* 0x000f28000c1e1900 */
[----:B------:R-:W5:Y:S04]  /*0670*/  LDG.E R15, desc[UR10][R2.64+0x4] ;  /* 0x0000040a020f7981 */ /* 0x000f68000c1e1900 */
[----:B------:R-:W5:Y:S04]  /*0680*/  LDG.E R14, desc[UR10][R4.64+0x8] ;  /* 0x0000080a040e7981 */ /* 0x000f68000c1e1900 */
[----:B------:R-:W5:Y:S04]  /*0690*/  LDG.E R17, desc[UR10][R2.64+0x8] ;  /* 0x0000080a02117981 */ /* 0x000f68000c1e1900 */
[----:B------:R-:W5:Y:S04]  /*06a0*/  LDG.E R16, desc[UR10][R4.64+0xc] ;  /* 0x00000c0a04107981 */ /* 0x000f68000c1e1900 */
[----:B------:R-:W5:Y:S01]  /*06b0*/  LDG.E R19, desc[UR10][R2.64+0xc] ;  /* 0x00000c0a02137981 */ /* 0x000f62000c1e1900 */
[----:B------:R-:W-:Y:S01]  /*06c0*/  UIADD3 UR4, UPT, UPT, UR4, 0x4, URZ ;  /* 0x0000000404047890 */ /* 0x000fe2000fffe0ff */
[C---:B---3--:R-:W-:Y:S01]  /*06d0*/  FFMA R23, R10.reuse, R10, R23 ;  /* 0x0000000a0a177223 */ /* 0x048fe20000000017 */
[-C--:B----4-:R-:W-:Y:S01]  /*06e0*/  FFMA R22, R7, R7.reuse, R22 ;  /* 0x0000000707167223 */ /* 0x090fe20000000016 */
[----:B------:R-:W-:-:S02]  /*06f0*/  FFMA R10, R10, R7, R11 ;  /* 0x000000070a0a7223 */ /* 0x000fc4000000000b */
[C---:B--2---:R-:W-:Y:S01]  /*0700*/  FFMA R23, R12.reuse, R12, R23 ;  /* 0x0000000c0c177223 */ /* 0x044fe20000000017 */
[-C--:B-----5:R-:W-:Y:S01]  /*0710*/  FFMA R22, R15, R15.reuse, R22 ;  /* 0x0000000f0f167223 */ /* 0x0a0fe20000000016 */
[----:B------:R-:W-:Y:S02]  /*0720*/  FFMA R10, R12, R15, R10 ;  /* 0x0000000f0c0a7223 */ /* 0x000fe4000000000a */
[C---:B------:R-:W-:Y:S01]  /*0730*/  FFMA R23, R14.reuse, R14, R23 ;  /* 0x0000000e0e177223 */ /* 0x040fe20000000017 */
[-C--:B------:R-:W-:Y:S01]  /*0740*/  FFMA R22, R17, R17.reuse, R22 ;  /* 0x0000001111167223 */ /* 0x080fe20000000016 */
[----:B------:R-:W-:Y:S02]  /*0750*/  FFMA R10, R14, R17, R10 ;  /* 0x000000110e0a7223 */ /* 0x000fe4000000000a */
[C---:B------:R-:W-:Y:S01]  /*0760*/  FFMA R23, R16.reuse, R16, R23 ;  /* 0x0000001010177223 */ /* 0x040fe20000000017 */
[-C--:B------:R-:W-:Y:S01]  /*0770*/  FFMA R22, R19, R19.reuse, R22 ;  /* 0x0000001313167223 */ /* 0x080fe20000000016 */
[----:B------:R-:W-:-:S07]  /*0780*/  FFMA R11, R16, R19, R10 ;  /* 0x00000013100b7223 */ /* 0x000fce000000000a */
.L_x_5:
[----:B------:R-:W-:Y:S05]  /*0790*/  BRA.U !UP1, `(.L_x_4) ;  /* 0x0000000109907547 */ /* 0x000fea000b800000 */
[----:B------:R-:W-:Y:S02]  /*07a0*/  UISETP.NE.AND UP0, UPT, UR8, 0x1, UPT ;  /* 0x000000010800788c */ /* 0x000fe4000bf05270 */
[----:B------:R-:W-:-:S04]  /*07b0*/  ULOP3.LUT UR5, UR6, 0x1, URZ, 0xc0, !UPT ;  /* 0x0000000106057892 */ /* 0x000fc8000f8ec0ff */
[----:B------:R-:W-:-:S03]  /*07c0*/  UISETP.NE.U32.AND UP1, UPT, UR5, 0x1, UPT ;  /* 0x000000010500788c */ /* 0x000fc6000bf25070 */
[----:B------:R-:W-:Y:S08]  /*07d0*/  BRA.U !UP0, `(.L_x_6) ;  /* 0x0000000108547547 */ /* 0x000ff0000b800000 */
[----:B------:R-:W0:Y:S01]  /*07e0*/  LDC.64 R6, c[0x0][0x380] ;  /* 0x0000e000ff067b82 */ /* 0x000e220000000a00 */
[----:B------:R-:W1:Y:S01]  /*07f0*/  LDCU.64 UR6, c[0x0][0x380] ;  /* 0x00007000ff0677ac */ /* 0x000e620008000a00 */
[C---:B------:R-:W-:Y:S01]  /*0800*/  IADD3 R10, P0, PT, R13.reuse, UR4, RZ ;  /* 0x000000040d0a7c10 */ /* 0x040fe2000ff1e0ff */
[----:B------:R-:W-:Y:S01]  /*0810*/  VIADD R5, R0, UR4 ;  /* 0x0000000400057c36 */ /* 0x000fe20008000000 */
        /* <DEDUP_REMOVED lines=9> */
[----:B------:R-:W5:Y:S01]  /*08b0*/  LDG.E R3, desc[UR10][R2.64+0x4] ;  /* 0x0000040a02037981 */ /* 0x000f62000c1e1900 */
[----:B------:R-:W-:Y:S01]  /*08c0*/  UIADD3 UR4, UPT, UPT, UR4, 0x2, URZ ;  /* 0x0000000204047890 */ /* 0x000fe2000fffe0ff */
[C---:B---3--:R-:W-:Y:S01]  /*08d0*/  FFMA R23, R10.reuse, R10, R23 ;  /* 0x0000000a0a177223 */ /* 0x048fe20000000017 */
[-C--:B----4-:R-:W-:Y:S01]  /*08e0*/  FFMA R22, R7, R7.reuse, R22 ;  /* 0x0000000707167223 */ /* 0x090fe20000000016 */
[----:B------:R-:W-:-:S02]  /*08f0*/  FFMA R11, R10, R7, R11 ;  /* 0x000000070a0b7223 */ /* 0x000fc4000000000b */
[C---:B--2---:R-:W-:Y:S01]  /*0900*/  FFMA R23, R12.reuse, R12, R23 ;  /* 0x0000000c0c177223 */ /* 0x044fe20000000017 */
[-C--:B-----5:R-:W-:Y:S01]  /*0910*/  FFMA R22, R3, R3.reuse, R22 ;  /* 0x0000000303167223 */ /* 0x0a0fe20000000016 */
[----:B------:R-:W-:-:S07]  /*0920*/  FFMA R11, R12, R3, R11 ;  /* 0x000000030c0b7223 */ /* 0x000fce000000000b */
.L_x_6:
[----:B------:R-:W-:Y:S05]  /*0930*/  BRA.U UP1, `(.L_x_4) ;  /* 0x0000000101287547 */ /* 0x000fea000b800000 */
[----:B------:R-:W0:Y:S01]  /*0940*/  LDC.64 R4, c[0x0][0x380] ;  /* 0x0000e000ff047b82 */ /* 0x000e220000000a00 */
[----:B------:R-:W-:Y:S02]  /*0950*/  IADD3 R3, PT, PT, R0, UR4, RZ ;  /* 0x0000000400037c10 */ /* 0x000fe4000fffe0ff */
[----:B------:R-:W-:-:S03]  /*0960*/  IADD3 R13, PT, PT, R13, UR4, RZ ;  /* 0x000000040d0d7c10 */ /* 0x000fc6000fffe0ff */
[----:B0-----:R-:W-:-:S04]  /*0970*/  IMAD.WIDE R2, R3, 0x4, R4 ;  /* 0x0000000403027825 */ /* 0x001fc800078e0204 */
[----:B------:R-:W-:Y:S02]  /*0980*/  IMAD.WIDE.U32 R4, R13, 0x4, R4 ;  /* 0x000000040d047825 */ /* 0x000fe400078e0004 */
[----:B------:R-:W2:Y:S04]  /*0990*/  LDG.E R2, desc[UR10][R2.64] ;  /* 0x0000000a02027981 */ /* 0x000ea8000c1e1900 */
[----:B------:R-:W3:Y:S01]  /*09a0*/  LDG.E R5, desc[UR10][R4.64] ;  /* 0x0000000a04057981 */ /* 0x000ee2000c1e1900 */
[C---:B--2---:R-:W-:Y:S01]  /*09b0*/  FFMA R23, R2.reuse, R2, R23 ;  /* 0x0000000202177223 */ /* 0x044fe20000000017 */
[-C--:B---3--:R-:W-:Y:S01]  /*09c0*/  FFMA R11, R2, R5.reuse, R11 ;  /* 0x00000005020b7223 */ /* 0x088fe2000000000b */
[----:B------:R-:W-:-:S07]  /*09d0*/  FFMA R22, R5, R5, R22 ;  /* 0x0000000505167223 */ /* 0x000fce0000000016 */
.L_x_4:
[----:B------:R-:W-:-:S07]  /*09e0*/  FMUL R0, R23, R22 ;  /* 0x0000001617007220 */ /* 0x000fce0000400000 */
.L_x_1:
[----:B------:R-:W-:Y:S01]  /*09f0*/  VIADD R2, R0, 0xf3000000 ;  /* 0xf300000000027836 */ /* 0x000fe20000000000 */
[----:B------:R0:W1:Y:S01]  /*0a00*/  MUFU.RSQ R5, R0 ;  /* 0x0000000000057308 */ /* 0x0000620000001400 */
[----:B------:R-:W-:Y:S03]  /*0a10*/  BSSY.RECONVERGENT B0, `(.L_x_7) ;  /* 0x000000b000007945 */ /* 0x000fe60003800200 */
[----:B------:R-:W-:-:S13]  /*0a20*/  ISETP.GT.U32.AND P0, PT, R2, 0x727fffff, PT ;  /* 0x727fffff0200780c */ /* 0x000fda0003f04070 */
[----:B01----:R-:W-:Y:S05]  /*0a30*/  @!P0 BRA `(.L_x_8) ;  /* 0x0000000000108947 */ /* 0x003fea0003800000 */
[----:B------:R-:W-:-:S07]  /*0a40*/  MOV R7, 0xa60 ;  /* 0x00000a6000077802 */ /* 0x000fce0000000f00 */
[----:B------:R-:W-:Y:S05]  /*0a50*/  CALL.REL.NOINC `($__internal_0_$__cuda_sm20_sqrt_rn_f32_slowpath) ;  /* 0x0000000000707944 */ /* 0x000fea0003c00000 */
[----:B------:R-:W-:Y:S01]  /*0a60*/  MOV R3, R0 ;  /* 0x0000000000037202 */ /* 0x000fe20000000f00 */
[----:B------:R-:W-:Y:S06]  /*0a70*/  BRA `(.L_x_9) ;  /* 0x0000000000107947 */ /* 0x000fec0003800000 */
.L_x_8:
[C---:B------:R-:W-:Y:S01]  /*0a80*/  FMUL.FTZ R3, R5.reuse, R0 ;  /* 0x0000000005037220 */ /* 0x040fe20000410000 */
[----:B------:R-:W-:-:S03]  /*0a90*/  FMUL.FTZ R2, R5, 0.5 ;  /* 0x3f00000005027820 */ /* 0x000fc60000410000 */
[----:B------:R-:W-:-:S04]  /*0aa0*/  FFMA R0, -R3, R3, R0 ;  /* 0x0000000303007223 */ /* 0x000fc80000000100 */
[----:B------:R-:W-:-:S07]  /*0ab0*/  FFMA R3, R0, R2, R3 ;  /* 0x0000000200037223 */ /* 0x000fce0000000003 */
.L_x_9:
[----:B------:R-:W-:Y:S05]  /*0ac0*/  BSYNC.RECONVERGENT B0 ;  /* 0x0000000000007941 */ /* 0x000fea0003800200 */
.L_x_7:
[----:B------:R-:W0:Y:S01]  /*0ad0*/  MUFU.RCP R0, R3 ;  /* 0x0000000300007308 */ /* 0x000e220000001000 */
[----:B------:R-:W-:Y:S01]  /*0ae0*/  BSSY.RECONVERGENT B0, `(.L_x_10) ;  /* 0x000000c000007945 */ /* 0x000fe20003800200 */
[----:B------:R-:W-:-:S06]  /*0af0*/  FSETP.NEU.AND P2, PT, R3, RZ, PT ;  /* 0x000000ff0300720b */ /* 0x000fcc0003f4d000 */
[----:B------:R-:W1:Y:S01]  /*0b00*/  FCHK P0, R11, R3 ;  /* 0x000000030b007302 */ /* 0x000e620000000000 */
[----:B0-----:R-:W-:-:S04]  /*0b10*/  FFMA R5, R0, -R3, 1 ;  /* 0x3f80000000057423 */ /* 0x001fc80000000803 */
[----:B------:R-:W-:-:S04]  /*0b20*/  FFMA R0, R0, R5, R0 ;  /* 0x0000000500007223 */ /* 0x000fc80000000000 */
[----:B------:R-:W-:-:S04]  /*0b30*/  FFMA R2, R0, R11, RZ ;  /* 0x0000000b00027223 */ /* 0x000fc800000000ff */
[----:B------:R-:W-:-:S04]  /*0b40*/  FFMA R5, R2, -R3, R11 ;  /* 0x8000000302057223 */ /* 0x000fc8000000000b */
[----:B------:R-:W-:Y:S01]  /*0b50*/  FFMA R0, R0, R5, R2 ;  /* 0x0000000500007223 */ /* 0x000fe20000000002 */
[----:B-1----:R-:W-:Y:S06]  /*0b60*/  @!P0 BRA `(.L_x_11) ;  /* 0x00000000000c8947 */ /* 0x002fec0003800000 */
[----:B------:R-:W-:Y:S02]  /*0b70*/  MOV R0, R11 ;  /* 0x0000000b00007202 */ /* 0x000fe40000000f00 */
[----:B------:R-:W-:-:S07]  /*0b80*/  MOV R2, 0xba0 ;  /* 0x00000ba000027802 */ /* 0x000fce0000000f00 */
[----:B------:R-:W-:Y:S05]  /*0b90*/  CALL.REL.NOINC `($__internal_1_$__cuda_sm3x_div_rn_noftz_f32_slowpath) ;  /* 0x00000000007c7944 */ /* 0x000fea0003c00000 */
.L_x_11:
[----:B------:R-:W-:Y:S05]  /*0ba0*/  BSYNC.RECONVERGENT B0 ;  /* 0x0000000000007941 */ /* 0x000fea0003800200 */
.L_x_10:
[----:B------:R-:W0:Y:S01]  /*0bb0*/  LDC.64 R2, c[0x0][0x388] ;  /* 0x0000e200ff027b82 */ /* 0x000e220000000a00 */
[----:B------:R-:W1:Y:S01]  /*0bc0*/  LDCU UR4, c[0x0][0x390] ;  /* 0x00007200ff0477ac */ /* 0x000e620008000800 */
[----:B------:R-:W-:Y:S01]  /*0bd0*/  FSEL R5, R0, RZ, P2 ;  /* 0x000000ff00057208 */ /* 0x000fe20001000000 */
[----:B-1----:R-:W-:-:S04]  /*0be0*/  IMAD R9, R9, UR4, R8 ;  /* 0x0000000409097c24 */ /* 0x002fc8000f8e0208 */
[----:B0-----:R-:W-:-:S05]  /*0bf0*/  IMAD.WIDE R2, R9, 0x4, R2 ;  /* 0x0000000409027825 */ /* 0x001fca00078e0202 */
[----:B------:R-:W-:Y:S01]  /*0c00*/  STG.E desc[UR10][R2.64], R5 ;  /* 0x0000000502007986 */ /* 0x000fe2000c10190a */
[----:B------:R-:W-:Y:S05]  /*0c10*/  EXIT ;  /* 0x000000000000794d */ /* 0x000fea0003800000 */
        .weak           $__internal_0_$__cuda_sm20_sqrt_rn_f32_slowpath
        .type           $__internal_0_$__cuda_sm20_sqrt_rn_f32_slowpath,@function
        .size           $__internal_0_$__cuda_sm20_sqrt_rn_f32_slowpath,($__internal_1_$__cuda_sm3x_div_rn_noftz_f32_slowpath - $__internal_0_$__cuda_sm20_sqrt_rn_f32_slowpath)
$__internal_0_$__cuda_sm20_sqrt_rn_f32_slowpath:
[----:B------:R-:W-:-:S13]  /*0c20*/  LOP3.LUT P0, RZ, R0, 0x7fffffff, RZ, 0xc0, !PT ;  /* 0x7fffffff00ff7812 */ /* 0x000fda000780c0ff */
[----:B------:R-:W-:Y:S01]  /*0c30*/  @!P0 MOV R2, R0 ;  /* 0x0000000000028202 */ /* 0x000fe20000000f00 */
[----:B------:R-:W-:Y:S06]  /*0c40*/  @!P0 BRA `(.L_x_12) ;  /* 0x0000000000408947 */ /* 0x000fec0003800000 */
[----:B------:R-:W-:-:S13]  /*0c50*/  FSETP.GEU.FTZ.AND P0, PT, R0, RZ, PT ;  /* 0x000000ff0000720b */ /* 0x000fda0003f1e000 */
[----:B------:R-:W-:Y:S01]  /*0c60*/  @!P0 MOV R2, 0x7fffffff ;  /* 0x7fffffff00028802 */ /* 0x000fe20000000f00 */
[----:B------:R-:W-:Y:S06]  /*0c70*/  @!P0 BRA `(.L_x_12) ;  /* 0x0000000000348947 */ /* 0x000fec0003800000 */
[----:B------:R-:W-:-:S13]  /*0c80*/  FSETP.GTU.FTZ.AND P0, PT, |R0|, +INF , PT ;  /* 0x7f8000000000780b */ /* 0x000fda0003f1c200 */
[----:B------:R-:W-:Y:S01]  /*0c90*/  @P0 FADD.FTZ R2, R0, 1 ;  /* 0x3f80000000020421 */ /* 0x000fe20000010000 */
[----:B------:R-:W-:Y:S06]  /*0ca0*/  @P0 BRA `(.L_x_12) ;  /* 0x0000000000280947 */ /* 0x000fec0003800000 */
[----:B------:R-:W-:-:S13]  /*0cb0*/  FSETP.NEU.FTZ.AND P0, PT, |R0|, +INF , PT ;  /* 0x7f8000000000780b */ /* 0x000fda0003f1d200 */
[----:B------:R-:W-:-:S04]  /*0cc0*/  @P0 FFMA R3, R0, 1.84467440737095516160e+19, RZ ;  /* 0x5f80000000030823 */ /* 0x000fc800000000ff */
[----:B------:R-:W0:Y:S02]  /*0cd0*/  @P0 MUFU.RSQ R2, R3 ;  /* 0x0000000300020308 */ /* 0x000e240000001400 */
[----:B0-----:R-:W-:Y:S01]  /*0ce0*/  @P0 FMUL.FTZ R4, R3, R2 ;  /* 0x0000000203040220 */ /* 0x001fe20000410000 */
[----:B------:R-:W-:Y:S01]  /*0cf0*/  @P0 FMUL.FTZ R6, R2, 0.5 ;  /* 0x3f00000002060820 */ /* 0x000fe20000410000 */
[----:B------:R-:W-:Y:S02]  /*0d00*/  @!P0 IMAD.MOV.U32 R2, RZ, RZ, R0 ;  /* 0x000000ffff028224 */ /* 0x000fe400078e0000 */
[----:B------:R-:W-:-:S04]  /*0d10*/  @P0 FADD.FTZ R5, -R4, -RZ ;  /* 0x800000ff04050221 */ /* 0x000fc80000010100 */
[----:B------:R-:W-:-:S04]  /*0d20*/  @P0 FFMA R5, R4, R5, R3 ;  /* 0x0000000504050223 */ /* 0x000fc80000000003 */
[----:B------:R-:W-:-:S04]  /*0d30*/  @P0 FFMA R5, R5, R6, R4 ;  /* 0x0000000605050223 */ /* 0x000fc80000000004 */
[----:B------:R-:W-:-:S07]  /*0d40*/  @P0 FMUL.FTZ R2, R5, 2.3283064365386962891e-10 ;  /* 0x2f80000005020820 */ /* 0x000fce0000410000 */
.L_x_12:
[----:B------:R-:W-:Y:S01]  /*0d50*/  HFMA2 R3, -RZ, RZ, 0, 0 ;  /* 0x00000000ff037431 */ /* 0x000fe200000001ff */
[----:B------:R-:W-:Y:S02]  /*0d60*/  MOV R0, R2 ;  /* 0x0000000200007202 */ /* 0x000fe40000000f00 */
[----:B------:R-:W-:-:S04]  /*0d70*/  MOV R2, R7 ;  /* 0x0000000700027202 */ /* 0x000fc80000000f00 */
[----:B------:R-:W-:Y:S05]  /*0d80*/  RET.REL.NODEC R2 `(_Z20compute_correlationsPKfPfii) ;  /* 0xfffffff0029c7950 */ /* 0x000fea0003c3ffff */
        .weak           $__internal_1_$__cuda_sm3x_div_rn_noftz_f32_slowpath
        .type           $__internal_1_$__cuda_sm3x_div_rn_noftz_f32_slowpath,@function
        .size           $__internal_1_$__cuda_sm3x_div_rn_noftz_f32_slowpath,(.L_x_51 - $__internal_1_$__cuda_sm3x_div_rn_noftz_f32_slowpath)
$__internal_1_$__cuda_sm3x_div_rn_noftz_f32_slowpath:
[----:B------:R-:W-:Y:S01]  /*0d90*/  SHF.R.U32.HI R5, RZ, 0x17, R3 ;  /* 0x00000017ff057819 */ /* 0x000fe20000011603 */
[----:B------:R-:W-:Y:S01]  /*0da0*/  BSSY.RECONVERGENT B1, `(.L_x_13) ;  /* 0x0000062000017945 */ /* 0x000fe20003800200 */
[----:B------:R-:W-:Y:S02]  /*0db0*/  SHF.R.U32.HI R4, RZ, 0x17, R0 ;  /* 0x00000017ff047819 */ /* 0x000fe40000011600 */
[----:B------:R-:W-:Y:S02]  /*0dc0*/  LOP3.LUT R12, R5, 0xff, RZ, 0xc0, !PT ;  /* 0x000000ff050c7812 */ /* 0x000fe400078ec0ff */
[----:B------:R-:W-:Y:S02]  /*0dd0*/  LOP3.LUT R10, R4, 0xff, RZ, 0xc0, !PT ;  /* 0x000000ff040a7812 */ /* 0x000fe400078ec0ff */
[----:B------:R-:W-:-:S03]  /*0de0*/  IADD3 R6, PT, PT, R12, -0x1, RZ ;  /* 0xffffffff0c067810 */ /* 0x000fc60007ffe0ff */
[----:B------:R-:W-:Y:S01]  /*0df0*/  VIADD R5, R10, 0xffffffff ;  /* 0xffffffff0a057836 */ /* 0x000fe20000000000 */
[----:B------:R-:W-:-:S04]  /*0e00*/  ISETP.GT.U32.AND P0, PT, R6, 0xfd, PT ;  /* 0x000000fd0600780c */ /* 0x000fc80003f04070 */
[----:B------:R-:W-:-:S13]  /*0e10*/  ISETP.GT.U32.OR P0, PT, R5, 0xfd, P0 ;  /* 0x000000fd0500780c */ /* 0x000fda0000704470 */
[----:B------:R-:W-:Y:S01]  /*0e20*/  @!P0 MOV R4, RZ ;  /* 0x000000ff00048202 */ /* 0x000fe20000000f00 */
[----:B------:R-:W-:Y:S06]  /*0e30*/  @!P0 BRA `(.L_x_14) ;  /* 0x00000000005c8947 */ /* 0x000fec0003800000 */
[----:B------:R-:W-:Y:S02]  /*0e40*/  FSETP.GTU.FTZ.AND P0, PT, |R0|, +INF , PT ;  /* 0x7f8000000000780b */ /* 0x000fe40003f1c200 */
[----:B------:R-:W-:-:S04]  /*0e50*/  FSETP.GTU.FTZ.AND P1, PT, |R3|, +INF , PT ;  /* 0x7f8000000300780b */ /* 0x000fc80003f3c200 */
[----:B------:R-:W-:-:S13]  /*0e60*/  PLOP3.LUT P0, PT, P0, P1, PT, 0xf8, 0x8f ;  /* 0x00000000008f781c */ /* 0x000fda0000703f70 */
[----:B------:R-:W-:Y:S05]  /*0e70*/  @P0 BRA `(.L_x_15) ;  /* 0x00000004004c0947 */ /* 0x000fea0003800000 */
[----:B------:R-:W-:-:S13]  /*0e80*/  LOP3.LUT P0, RZ, R3, 0x7fffffff, R0, 0xc8, !PT ;  /* 0x7fffffff03ff7812 */ /* 0x000fda000780c800 */
[----:B------:R-:W-:Y:S05]  /*0e90*/  @!P0 BRA `(.L_x_16) ;  /* 0x00000004003c8947 */ /* 0x000fea0003800000 */
[C---:B------:R-:W-:Y:S02]  /*0ea0*/  FSETP.NEU.FTZ.AND P3, PT, |R0|.reuse, +INF , PT ;  /* 0x7f8000000000780b */ /* 0x040fe40003f7d200 */
[----:B------:R-:W-:Y:S02]  /*0eb0*/  FSETP.NEU.FTZ.AND P1, PT, |R3|, +INF , PT ;  /* 0x7f8000000300780b */ /* 0x000fe40003f3d200 */
[----:B------:R-:W-:-:S11]  /*0ec0*/  FSETP.NEU.FTZ.AND P0, PT, |R0|, +INF , PT ;  /* 0x7f8000000000780b */ /* 0x000fd60003f1d200 */
[----:B------:R-:W-:Y:S05]  /*0ed0*/  @!P1 BRA !P3, `(.L_x_16) ;  /* 0x00000004002c9947 */ /* 0x000fea0005800000 */
[----:B------:R-:W-:-:S04]  /*0ee0*/  LOP3.LUT P3, RZ, R0, 0x7fffffff, RZ, 0xc0, !PT ;  /* 0x7fffffff00ff7812 */ /* 0x000fc8000786c0ff */
[----:B------:R-:W-:-:S13]  /*0ef0*/  PLOP3.LUT P1, PT, P1, P3, PT, 0x2f, 0xf2 ;  /* 0x0000000000f2781c */ /* 0x000fda0000f26577 */
[----:B------:R-:W-:Y:S05]  /*0f00*/  @P1 BRA `(.L_x_17) ;  /* 0x0000000400181947 */ /* 0x000fea0003800000 */
[----:B------:R-:W-:-:S04]  /*0f10*/  LOP3.LUT P1, RZ, R3, 0x7fffffff, RZ, 0xc0, !PT ;  /* 0x7fffffff03ff7812 */ /* 0x000fc8000782c0ff */
[----:B------:R-:W-:-:S13]  /*0f20*/  PLOP3.LUT P0, PT, P0, P1, PT, 0x2f, 0xf2 ;  /* 0x0000000000f2781c */ /* 0x000fda0000702577 */
[----:B------:R-:W-:Y:S05]  /*0f30*/  @P0 BRA `(.L_x_18) ;  /* 0x0000000400000947 */ /* 0x000fea0003800000 */
[----:B------:R-:W-:Y:S02]  /*0f40*/  ISETP.GE.AND P0, PT, R5, RZ, PT ;  /* 0x000000ff0500720c */ /* 0x000fe40003f06270 */
[----:B------:R-:W-:-:S11]  /*0f50*/  ISETP.GE.AND P1, PT, R6, RZ, PT ;  /* 0x000000ff0600720c */ /* 0x000fd60003f26270 */
[----:B------:R-:W-:Y:S01]  /*0f60*/  @P0 MOV R4, RZ ;  /* 0x000000ff00040202 */ /* 0x000fe20000000f00 */
[----:B------:R-:W-:Y:S01]  /*0f70*/  @!P0 FFMA R0, R0, 1.84467440737095516160e+19, RZ ;  /* 0x5f80000000008823 */ /* 0x000fe200000000ff */
[----:B------:R-:W-:Y:S01]  /*0f80*/  @!P0 MOV R4, 0xffffffc0 ;  /* 0xffffffc000048802 */ /* 0x000fe20000000f00 */
[----:B------:R-:W-:-:S03]  /*0f90*/  @!P1 FFMA R3, R3, 1.84467440737095516160e+19, RZ ;  /* 0x5f80000003039823 */ /* 0x000fc600000000ff */
[----:B------:R-:W-:-:S07]  /*0fa0*/  @!P1 IADD3 R4, PT, PT, R4, 0x40, RZ ;  /* 0x0000004004049810 */ /* 0x000fce0007ffe0ff */
.L_x_14:
[----:B------:R-:W-:Y:S01]  /*0fb0*/  LEA R6, R12, 0xc0800000, 0x17 ;  /* 0xc08000000c067811 */ /* 0x000fe200078eb8ff */
[----:B------:R-:W-:Y:S04]  /*0fc0*/  BSSY.RECONVERGENT B2, `(.L_x_19) ;  /* 0x0000036000027945 */ /* 0x000fe80003800200 */
[----:B------:R-:W-:Y:S01]  /*0fd0*/  IMAD.IADD R6, R3, 0x1, -R6 ;  /* 0x0000000103067824 */ /* 0x000fe200078e0a06 */
[----:B------:R-:W-:-:S03]  /*0fe0*/  IADD3 R3, PT, PT, R10, -0x7f, RZ ;  /* 0xffffff810a037810 */ /* 0x000fc60007ffe0ff */
[----:B------:R-:W0:Y:S01]  /*0ff0*/  MUFU.RCP R5, R6 ;  /* 0x0000000600057308 */ /* 0x000e220000001000 */
[----:B------:R-:W-:Y:S01]  /*1000*/  FADD.FTZ R7, -R6, -RZ ;  /* 0x800000ff06077221 */ /* 0x000fe20000010100 */
[----:B------:R-:W-:-:S03]  /*1010*/  IMAD R0, R3, -0x800000, R0 ;  /* 0xff80000003007824 */ /* 0x000fc600078e0200 */
[----:B0-----:R-:W-:-:S04]  /*1020*/  FFMA R10, R5, R7, 1 ;  /* 0x3f800000050a7423 */ /* 0x001fc80000000007 */
[----:B------:R-:W-:-:S04]  /*1030*/  FFMA R14, R5, R10, R5 ;  /* 0x0000000a050e7223 */ /* 0x000fc80000000005 */
[----:B------:R-:W-:-:S04]  /*1040*/  FFMA R5, R0, R14, RZ ;  /* 0x0000000e00057223 */ /* 0x000fc800000000ff */
[----:B------:R-:W-:-:S04]  /*1050*/  FFMA R10, R7, R5, R0 ;  /* 0x00000005070a7223 */ /* 0x000fc80000000000 */
[----:B------:R-:W-:Y:S01]  /*1060*/  FFMA R11, R14, R10, R5 ;  /* 0x0000000a0e0b7223 */ /* 0x000fe20000000005 */
[----:B------:R-:W-:-:S03]  /*1070*/  IADD3 R5, PT, PT, R3, 0x7f, -R12 ;  /* 0x0000007f03057810 */ /* 0x000fc60007ffe80c */
[----:B------:R-:W-:Y:S01]  /*1080*/  FFMA R10, R7, R11, R0 ;  /* 0x0000000b070a7223 */ /* 0x000fe20000000000 */
[----:B------:R-:W-:-:S03]  /*1090*/  IADD3 R5, PT, PT, R5, R4, RZ ;  /* 0x0000000405057210 */ /* 0x000fc60007ffe0ff */
[----:B------:R-:W-:-:S05]  /*10a0*/  FFMA R0, R14, R10, R11 ;  /* 0x0000000a0e007223 */ /* 0x000fca000000000b */
[----:B------:R-:W-:-:S04]  /*10b0*/  SHF.R.U32.HI R3, RZ, 0x17, R0 ;  /* 0x00000017ff037819 */ /* 0x000fc80000011600 */
[----:B------:R-:W-:-:S04]  /*10c0*/  LOP3.LUT R3, R3, 0xff, RZ, 0xc0, !PT ;  /* 0x000000ff03037812 */ /* 0x000fc800078ec0ff */
[----:B------:R-:W-:-:S04]  /*10d0*/  IADD3 R7, PT, PT, R3, R5, RZ ;  /* 0x0000000503077210 */ /* 0x000fc80007ffe0ff */
[----:B------:R-:W-:-:S04]  /*10e0*/  IADD3 R3, PT, PT, R7, -0x1, RZ ;  /* 0xffffffff07037810 */ /* 0x000fc80007ffe0ff */
[----:B------:R-:W-:-:S13]  /*10f0*/  ISETP.GE.U32.AND P0, PT, R3, 0xfe, PT ;  /* 0x000000fe0300780c */ /* 0x000fda0003f06070 */
[----:B------:R-:W-:Y:S05]  /*1100*/  @!P0 BRA `(.L_x_20) ;  /* 0x0000000000808947 */ /* 0x000fea0003800000 */
[----:B------:R-:W-:-:S13]  /*1110*/  ISETP.GT.AND P0, PT, R7, 0xfe, PT ;  /* 0x000000fe0700780c */ /* 0x000fda0003f04270 */
[----:B------:R-:W-:Y:S05]  /*1120*/  @P0 BRA `(.L_x_21) ;  /* 0x00000000006c0947 */ /* 0x000fea0003800000 */
[----:B------:R-:W-:-:S13]  /*1130*/  ISETP.GE.AND P0, PT, R7, 0x1, PT ;  /* 0x000000010700780c */ /* 0x000fda0003f06270 */
[----:B------:R-:W-:Y:S05]  /*1140*/  @P0 BRA `(.L_x_22) ;  /* 0x0000000000740947 */ /* 0x000fea0003800000 */
[----:B------:R-:W-:Y:S02]  /*1150*/  ISETP.GE.AND P0, PT, R7, -0x18, PT ;  /* 0xffffffe80700780c */ /* 0x000fe40003f06270 */
[----:B------:R-:W-:-:S11]  /*1160*/  LOP3.LUT R0, R0, 0x80000000, RZ, 0xc0, !PT ;  /* 0x8000000000007812 */ /* 0x000fd600078ec0ff */
[----:B------:R-:W-:Y:S05]  /*1170*/  @!P0 BRA `(.L_x_22) ;  /* 0x0000000000688947 */ /* 0x000fea0003800000 */
[CCC-:B------:R-:W-:Y:S01]  /*1180*/  FFMA.RZ R3, R14.reuse, R10.reuse, R11.reuse ;  /* 0x0000000a0e037223 */ /* 0x1c0fe2000000c00b */
[C---:B------:R-:W-:Y:S02]  /*1190*/  VIADD R6, R7.reuse, 0x20 ;  /* 0x0000002007067836 */ /* 0x040fe40000000000 */
[CCC-:B------:R-:W-:Y:S01]  /*11a0*/  FFMA.RM R4, R14.reuse, R10.reuse, R11.reuse ;  /* 0x0000000a0e047223 */ /* 0x1c0fe2000000400b */
[----:B------:R-:W-:Y:S02]  /*11b0*/  ISETP.NE.AND P3, PT, R7, RZ, PT ;  /* 0x000000ff0700720c */ /* 0x000fe40003f65270 */
[----:B------:R-:W-:Y:S01]  /*11c0*/  LOP3.LUT R5, R3, 0x7fffff, RZ, 0xc0, !PT ;  /* 0x007fffff03057812 */ /* 0x000fe200078ec0ff */
[----:B------:R-:W-:Y:S01]  /*11d0*/  FFMA.RP R3, R14, R10, R11 ;  /* 0x0000000a0e037223 */ /* 0x000fe2000000800b */
[----:B------:R-:W-:Y:S02]  /*11e0*/  ISETP.NE.AND P1, PT, R7, RZ, PT ;  /* 0x000000ff0700720c */ /* 0x000fe40003f25270 */
[----:B------:R-:W-:-:S02]  /*11f0*/  LOP3.LUT R5, R5, 0x800000, RZ, 0xfc, !PT ;  /* 0x0080000005057812 */ /* 0x000fc400078efcff */
[----:B------:R-:W-:Y:S02]  /*1200*/  IADD3 R7, PT, PT, -R7, RZ, RZ ;  /* 0x000000ff07077210 */ /* 0x000fe40007ffe1ff */
[----:B------:R-:W-:Y:S02]  /*1210*/  SHF.L.U32 R6, R5, R6, RZ ;  /* 0x0000000605067219 */ /* 0x000fe400000006ff */
[----:B------:R-:W-:Y:S02]  /*1220*/  FSETP.NEU.FTZ.AND P0, PT, R3, R4, PT ;  /* 0x000000040300720b */ /* 0x000fe40003f1d000 */
[----:B------:R-:W-:Y:S02]  /*1230*/  SEL R4, R7, RZ, P3 ;  /* 0x000000ff07047207 */ /* 0x000fe40001800000 */
[----:B------:R-:W-:Y:S02]  /*1240*/  ISETP.NE.AND P1, PT, R6, RZ, P1 ;  /* 0x000000ff0600720c */ /* 0x000fe40000f25270 */
[----:B------:R-:W-:-:S02]  /*1250*/  SHF.R.U32.HI R4, RZ, R4, R5 ;  /* 0x00000004ff047219 */ /* 0x000fc40000011605 */
[----:B------:R-:W-:Y:S02]  /*1260*/  PLOP3.LUT P0, PT, P0, P1, PT, 0xf8, 0x8f ;  /* 0x00000000008f781c */ /* 0x000fe40000703f70 */
[----:B------:R-:W-:Y:S02]  /*1270*/  SHF.R.U32.HI R6, RZ, 0x1, R4 ;  /* 0x00000001ff067819 */ /* 0x000fe40000011604 */
[----:B------:R-:W-:-:S04]  /*1280*/  SEL R3, RZ, 0x1, !P0 ;  /* 0x00000001ff037807 */ /* 0x000fc80004000000 */
[----:B------:R-:W-:-:S04]  /*1290*/  LOP3.LUT R3, R3, 0x1, R6, 0xf8, !PT ;  /* 0x0000000103037812 */ /* 0x000fc800078ef806 */
[----:B------:R-:W-:-:S04]  /*12a0*/  LOP3.LUT R3, R3, R4, RZ, 0xc0, !PT ;  /* 0x0000000403037212 */ /* 0x000fc800078ec0ff */
[----:B------:R-:W-:-:S04]  /*12b0*/  IADD3 R3, PT, PT, R6, R3, RZ ;  /* 0x0000000306037210 */ /* 0x000fc80007ffe0ff */
[----:B------:R-:W-:Y:S01]  /*12c0*/  LOP3.LUT R0, R3, R0, RZ, 0xfc, !PT ;  /* 0x0000000003007212 */ /* 0x000fe200078efcff */
[----:B------:R-:W-:Y:S06]  /*12d0*/  BRA `(.L_x_22) ;  /* 0x0000000000107947 */ /* 0x000fec0003800000 */
.L_x_21:
[----:B------:R-:W-:-:S04]  /*12e0*/  LOP3.LUT R0, R0, 0x80000000, RZ, 0xc0, !PT ;  /* 0x8000000000007812 */ /* 0x000fc800078ec0ff */
[----:B------:R-:W-:Y:S01]  /*12f0*/  LOP3.LUT R0, R0, 0x7f800000, RZ, 0xfc, !PT ;  /* 0x7f80000000007812 */ /* 0x000fe200078efcff */
[----:B------:R-:W-:Y:S06]  /*1300*/  BRA `(.L_x_22) ;  /* 0x0000000000047947 */ /* 0x000fec0003800000 */
.L_x_20:
[----:B------:R-:W-:-:S07]  /*1310*/  LEA R0, R5, R0, 0x17 ;  /* 0x0000000005007211 */ /* 0x000fce00078eb8ff */
.L_x_22:
[----:B------:R-:W-:Y:S05]  /*1320*/  BSYNC.RECONVERGENT B2 ;  /* 0x0000000000027941 */ /* 0x000fea0003800200 */
.L_x_19:
[----:B------:R-:W-:Y:S05]  /*1330*/  BRA `(.L_x_23) ;  /* 0x0000000000207947 */ /* 0x000fea0003800000 */
.L_x_18:
[----:B------:R-:W-:-:S04]  /*1340*/  LOP3.LUT R0, R3, 0x80000000, R0, 0x48, !PT ;  /* 0x8000000003007812 */ /* 0x000fc800078e4800 */
[----:B------:R-:W-:Y:S01]  /*1350*/  LOP3.LUT R0, R0, 0x7f800000, RZ, 0xfc, !PT ;  /* 0x7f80000000007812 */ /* 0x000fe200078efcff */
[----:B------:R-:W-:Y:S06]  /*1360*/  BRA `(.L_x_23) ;  /* 0x0000000000147947 */ /* 0x000fec0003800000 */
.L_x_17:
[----:B------:R-:W-:Y:S01]  /*1370*/  LOP3.LUT R0, R3, 0x80000000, R0, 0x48, !PT ;  /* 0x8000000003007812 */ /* 0x000fe200078e4800 */
[----:B------:R-:W-:Y:S06]  /*1380*/  BRA `(.L_x_23) ;  /* 0x00000000000c7947 */ /* 0x000fec0003800000 */
.L_x_16:
[----:B------:R-:W0:Y:S01]  /*1390*/  MUFU.RSQ R0, -QNAN ;  /* 0xffc0000000007908 */ /* 0x000e220000001400 */
[----:B------:R-:W-:Y:S05]  /*13a0*/  BRA `(.L_x_23) ;  /* 0x0000000000047947 */ /* 0x000fea0003800000 */
.L_x_15:
[----:B------:R-:W-:-:S07]  /*13b0*/  FADD.FTZ R0, R0, R3 ;  /* 0x0000000300007221 */ /* 0x000fce0000010000 */
.L_x_23:
[----:B------:R-:W-:Y:S05]  /*13c0*/  BSYNC.RECONVERGENT B1 ;  /* 0x0000000000017941 */ /* 0x000fea0003800200 */
.L_x_13:
[----:B------:R-:W-:-:S04]  /*13d0*/  HFMA2 R3, -RZ, RZ, 0, 0 ;  /* 0x00000000ff037431 */ /* 0x000fc800000001ff */
[----:B0-----:R-:W-:Y:S05]  /*13e0*/  RET.REL.NODEC R2 `(_Z20compute_correlationsPKfPfii) ;  /* 0xffffffec02047950 */ /* 0x001fea0003c3ffff */
.L_x_24:
        /* <DEDUP_REMOVED lines=9> */
.L_x_51:


//--------------------- .text._Z23compute_means_and_diffsPKfPfii --------------------------
	.section	.text._Z23compute_means_and_diffsPKfPfii,"ax",@progbits
	.align	128
        .global         _Z23compute_means_and_diffsPKfPfii
        .type           _Z23compute_means_and_diffsPKfPfii,@function
        .size           _Z23compute_means_and_diffsPKfPfii,(.L_x_52 - _Z23compute_means_and_diffsPKfPfii)
        .other          _Z23compute_means_and_diffsPKfPfii,@"STO_CUDA_ENTRY STV_DEFAULT"
_Z23compute_means_and_diffsPKfPfii:
.text._Z23compute_means_and_diffsPKfPfii:
[----:B------:R-:W-:Y:S01]  /*0000*/  LDC R1, c[0x0][0x37c] ;  /* 0x0000df00ff017b82 */ /* 0x000fe20000000800 */
[----:B------:R-:W0:Y:S07]  /*0010*/  S2R R4, SR_TID.X ;  /* 0x0000000000047919 */ /* 0x000e2e0000002100 */
[----:B------:R-:W0:Y:S01]  /*0020*/  S2UR UR4, SR_CTAID.X ;  /* 0x00000000000479c3 */ /* 0x000e220000002500 */
[----:B------:R-:W1:Y:S07]  /*0030*/  LDCU UR5, c[0x0][0x390] ;  /* 0x00007200ff0577ac */ /* 0x000e6e0008000800 */
[----:B------:R-:W0:Y:S02]  /*0040*/  LDC R3, c[0x0][0x360] ;  /* 0x0000d800ff037b82 */ /* 0x000e240000000800 */
[----:B0-----:R-:W-:-:S05]  /*0050*/  IMAD R4, R3, UR4, R4 ;  /* 0x0000000403047c24 */ /* 0x001fca000f8e0204 */
[----:B-1----:R-:W-:-:S13]  /*0060*/  ISETP.GE.AND P0, PT, R4, UR5, PT ;  /* 0x0000000504007c0c */ /* 0x002fda000bf06270 */
[----:B------:R-:W-:Y:S05]  /*0070*/  @P0 EXIT ;  /* 0x000000000000094d */ /* 0x000fea0003800000 */
[----:B------:R-:W0:Y:S01]  /*0080*/  LDC R7, c[0x0][0x394] ;  /* 0x0000e500ff077b82 */ /* 0x000e220000000800 */
[----:B------:R-:W1:Y:S01]  /*0090*/  LDCU.64 UR12, c[0x0][0x358] ;  /* 0x00006b00ff0c77ac */ /* 0x000e620008000a00 */
[----:B------:R-:W-:Y:S01]  /*00a0*/  HFMA2 R5, -RZ, RZ, 0, 0 ;  /* 0x00000000ff057431 */ /* 0x000fe200000001ff */
[----:B0-----:R-:W-:-:S13]  /*00b0*/  ISETP.GE.AND P2, PT, R7, 0x1, PT ;  /* 0x000000010700780c */ /* 0x001fda0003f46270 */
[----:B-1----:R-:W-:Y:S05]  /*00c0*/  @!P2 BRA `(.L_x_25) ;  /* 0x0000000400a8a947 */ /* 0x002fea0003800000 */
[C---:B------:R-:W-:Y:S01]  /*00d0*/  ISETP.GE.U32.AND P0, PT, R7.reuse, 0x10, PT ;  /* 0x000000100700780c */ /* 0x040fe20003f06070 */
[----:B------:R-:W-:Y:S01]  /*00e0*/  IMAD R0, R4, R7, RZ ;  /* 0x0000000704007224 */ /* 0x000fe200078e02ff */
[----:B------:R-:W-:Y:S02]  /*00f0*/  LOP3.LUT R23, R7, 0xf, RZ, 0xc0, !PT ;  /* 0x0000000f07177812 */ /* 0x000fe400078ec0ff */
[----:B------:R-:W-:Y:S02]  /*0100*/  MOV R5, RZ ;  /* 0x000000ff00057202 */ /* 0x000fe40000000f00 */
[----:B------:R-:W-:Y:S02]  /*0110*/  ISETP.NE.AND P1, PT, R23, RZ, PT ;  /* 0x000000ff1700720c */ /* 0x000fe40003f25270 */
[----:B------:R-:W-:-:S05]  /*0120*/  MOV R9, RZ ;  /* 0x000000ff00097202 */ /* 0x000fca0000000f00 */
[----:B------:R-:W-:Y:S06]  /*0130*/  @!P0 BRA `(.L_x_26) ;  /* 0x0000000000b88947 */ /* 0x000fec0003800000 */
[----:B------:R-:W0:Y:S01]  /*0140*/  LDCU.64 UR4, c[0x0][0x380] ;  /* 0x00007000ff0477ac */ /* 0x000e220008000a00 */
[----:B------:R-:W-:Y:S01]  /*0150*/  LOP3.LUT R9, R7, 0x7ffffff0, RZ, 0xc0, !PT ;  /* 0x7ffffff007097812 */ /* 0x000fe200078ec0ff */
[----:B------:R-:W-:Y:S01]  /*0160*/  IMAD.MOV.U32 R5, RZ, RZ, RZ ;  /* 0x000000ffff057224 */ /* 0x000fe200078e00ff */
[----:B------:R-:W-:Y:S02]  /*0170*/  MOV R6, R0 ;  /* 0x0000000000067202 */ /* 0x000fe40000000f00 */
[----:B------:R-:W-:Y:S01]  /*0180*/  IADD3 R25, PT, PT, -R9, RZ, RZ ;  /* 0x000000ff09197210 */ /* 0x000fe20007ffe1ff */
[----:B0-----:R-:W-:-:S04]  /*0190*/  UIADD3 UR4, UP0, UPT, UR4, 0x20, URZ ;  /* 0x0000002004047890 */ /* 0x001fc8000ff1e0ff */
[----:B------:R-:W-:-:S12]  /*01a0*/  UIADD3.X UR5, UPT, UPT, URZ, UR5, URZ, UP0, !UPT ;  /* 0x00000005ff057290 */ /* 0x000fd800087fe4ff */
.L_x_27:
[----:B------:R-:W-:Y:S01]  /*01b0*/  MOV R2, UR4 ;  /* 0x0000000400027c02 */ /* 0x000fe20008000f00 */
[----:B------:R-:W-:-:S04]  /*01c0*/  IMAD.U32 R3, RZ, RZ, UR5 ;  /* 0x00000005ff037e24 */ /* 0x000fc8000f8e00ff */
[----:B------:R-:W-:-:S05]  /*01d0*/  IMAD.WIDE R2, R6, 0x4, R2 ;  /* 0x0000000406027825 */ /* 0x000fca00078e0202 */
        /* <DEDUP_REMOVED lines=15> */
[----:B------:R-:W5:Y:S01]  /*02d0*/  LDG.E R20, desc[UR12][R2.64+0x1c] ;  /* 0x00001c0c02147981 */ /* 0x000f62000c1e1900 */
[----:B------:R-:W-:-:S02]  /*02e0*/  IADD3 R25, PT, PT, R25, 0x10, RZ ;  /* 0x0000001019197810 */ /* 0x000fc40007ffe0ff */
[----:B------:R-:W-:Y:S02]  /*02f0*/  IADD3 R6, PT, PT, R6, 0x10, RZ ;  /* 0x0000001006067810 */ /* 0x000fe40007ffe0ff */
[----:B------:R-:W-:Y:S01]  /*0300*/  ISETP.NE.AND P0, PT, R25, RZ, PT ;  /* 0x000000ff1900720c */ /* 0x000fe20003f05270 */
[----:B--2---:R-:W-:-:S04]  /*0310*/  FADD R22, R22, R5 ;  /* 0x0000000516167221 */ /* 0x004fc80000000000 */
[----:B---3--:R-:W-:-:S04]  /*0320*/  FADD R21, R22, R21 ;  /* 0x0000001516157221 */ /* 0x008fc80000000000 */
[----:B----4-:R-:W-:-:S04]  /*0330*/  FADD R21, R21, R24 ;  /* 0x0000001815157221 */ /* 0x010fc80000000000 */
[----:B-----5:R-:W-:-:S04]  /*0340*/  FADD R26, R21, R26 ;  /* 0x0000001a151a7221 */ /* 0x020fc80000000000 */
[----:B------:R-:W-:-:S04]  /*0350*/  FADD R19, R26, R19 ;  /* 0x000000131a137221 */ /* 0x000fc80000000000 */
        /* <DEDUP_REMOVED lines=10> */
[----:B------:R-:W-:Y:S01]  /*0400*/  FADD R5, R11, R20 ;  /* 0x000000140b057221 */ /* 0x000fe20000000000 */
[----:B------:R-:W-:Y:S06]  /*0410*/  @P0 BRA `(.L_x_27) ;  /* 0xfffffffc00640947 */ /* 0x000fec000383ffff */
.L_x_26:
[----:B------:R-:W-:Y:S05]  /*0420*/  @!P1 BRA `(.L_x_25) ;  /* 0x0000000000d09947 */ /* 0x000fea0003800000 */
[----:B------:R-:W-:Y:S02]  /*0430*/  ISETP.GE.U32.AND P0, PT, R23, 0x8, PT ;  /* 0x000000081700780c */ /* 0x000fe40003f06070 */
[----:B------:R-:W-:-:S04]  /*0440*/  LOP3.LUT R8, R7, 0x7, RZ, 0xc0, !PT ;  /* 0x0000000707087812 */ /* 0x000fc800078ec0ff */
[----:B------:R-:W-:-:S07]  /*0450*/  ISETP.NE.AND P1, PT, R8, RZ, PT ;  /* 0x000000ff0800720c */ /* 0x000fce0003f25270 */
[----:B------:R-:W-:Y:S06]  /*0460*/  @!P0 BRA `(.L_x_28) ;  /* 0x0000000000508947 */ /* 0x000fec0003800000 */
[----:B------:R-:W0:Y:S01]  /*0470*/  LDC.64 R2, c[0x0][0x380] ;  /* 0x0000e000ff027b82 */ /* 0x000e220000000a00 */
[----:B------:R-:W-:-:S05]  /*0480*/  IADD3 R11, PT, PT, R0, R9, RZ ;  /* 0x00000009000b7210 */ /* 0x000fca0007ffe0ff */
[----:B0-----:R-:W-:-:S05]  /*0490*/  IMAD.WIDE R2, R11, 0x4, R2 ;  /* 0x000000040b027825 */ /* 0x001fca00078e0202 */
        /* <DEDUP_REMOVED lines=8> */
[----:B------:R-:W-:-:S02]  /*0520*/  VIADD R9, R9, 0x8 ;  /* 0x0000000809097836 */ /* 0x000fc40000000000 */
[----:B--2---:R-:W-:-:S04]  /*0530*/  FADD R6, R5, R6 ;  /* 0x0000000605067221 */ /* 0x004fc80000000000 */
[----:B---3--:R-:W-:-:S04]  /*0540*/  FADD R6, R6, R11 ;  /* 0x0000000b06067221 */ /* 0x008fc80000000000 */
[----:B----4-:R-:W-:-:S04]  /*0550*/  FADD R6, R6, R13 ;  /* 0x0000000d06067221 */ /* 0x010fc80000000000 */
[----:B-----5:R-:W-:-:S04]  /*0560*/  FADD R6, R6, R15 ;  /* 0x0000000f06067221 */ /* 0x020fc80000000000 */
[----:B------:R-:W-:-:S04]  /*0570*/  FADD R6, R6, R17 ;  /* 0x0000001106067221 */ /* 0x000fc80000000000 */
[----:B------:R-:W-:-:S04]  /*0580*/  FADD R6, R6, R19 ;  /* 0x0000001306067221 */ /* 0x000fc80000000000 */
[----:B------:R-:W-:-:S04]  /*0590*/  FADD R6, R6, R21 ;  /* 0x0000001506067221 */ /* 0x000fc80000000000 */
[----:B------:R-:W-:-:S07]  /*05a0*/  FADD R5, R6, R23 ;  /* 0x0000001706057221 */ /* 0x000fce0000000000 */
.L_x_28:
        /* <DEDUP_REMOVED lines=11> */
[----:B------:R-:W5:Y:S01]  /*0660*/  LDG.E R15, desc[UR12][R2.64+0xc] ;  /* 0x00000c0c020f7981 */ /* 0x000f62000c1e1900 */
[----:B------:R-:W-:Y:S01]  /*0670*/  IADD3 R9, PT, PT, R9, 0x4, RZ ;  /* 0x0000000409097810 */ /* 0x000fe20007ffe0ff */
[----:B--2---:R-:W-:-:S04]  /*0680*/  FADD R8, R5, R8 ;  /* 0x0000000805087221 */ /* 0x004fc80000000000 */
[----:B---3--:R-:W-:-:S04]  /*0690*/  FADD R8, R8, R11 ;  /* 0x0000000b08087221 */ /* 0x008fc80000000000 */
[----:B----4-:R-:W-:-:S04]  /*06a0*/  FADD R8, R8, R13 ;  /* 0x0000000d08087221 */ /* 0x010fc80000000000 */
[----:B-----5:R-:W-:-:S07]  /*06b0*/  FADD R5, R8, R15 ;  /* 0x0000000f08057221 */ /* 0x020fce0000000000 */
.L_x_29:
[----:B------:R-:W-:Y:S05]  /*06c0*/  @!P1 BRA `(.L_x_25) ;  /* 0x0000000000289947 */ /* 0x000fea0003800000 */
[----:B------:R-:W0:Y:S01]  /*06d0*/  LDC.64 R10, c[0x0][0x380] ;  /* 0x0000e000ff0a7b82 */ /* 0x000e220000000a00 */
[----:B------:R-:W-:Y:S01]  /*06e0*/  IADD3 R9, PT, PT, R0, R9, RZ ;  /* 0x0000000900097210 */ /* 0x000fe20007ffe0ff */
[----:B------:R-:W-:-:S07]  /*06f0*/  IMAD.MOV R6, RZ, RZ, -R6 ;  /* 0x000000ffff067224 */ /* 0x000fce00078e0a06 */
.L_x_30:
[----:B0-----:R-:W-:-:S06]  /*0700*/  IMAD.WIDE R2, R9, 0x4, R10 ;  /* 0x0000000409027825 */ /* 0x001fcc00078e020a */
[----:B------:R-:W2:Y:S01]  /*0710*/  LDG.E R2, desc[UR12][R2.64] ;  /* 0x0000000c02027981 */ /* 0x000ea2000c1e1900 */
[----:B------:R-:W-:Y:S02]  /*0720*/  IADD3 R6, PT, PT, R6, 0x1, RZ ;  /* 0x0000000106067810 */ /* 0x000fe40007ffe0ff */
[----:B------:R-:W-:Y:S02]  /*0730*/  IADD3 R9, PT, PT, R9, 0x1, RZ ;  /* 0x0000000109097810 */ /* 0x000fe40007ffe0ff */
[----:B------:R-:W-:Y:S01]  /*0740*/  ISETP.NE.AND P0, PT, R6, RZ, PT ;  /* 0x000000ff0600720c */ /* 0x000fe20003f05270 */
[----:B--2---:R-:W-:-:S12]  /*0750*/  FADD R5, R2, R5 ;  /* 0x0000000502057221 */ /* 0x004fd80000000000 */
[----:B------:R-:W-:Y:S05]  /*0760*/  @P0 BRA `(.L_x_30) ;  /* 0xfffffffc00e40947 */ /* 0x000fea000383ffff */
.L_x_25:
[----:B------:R-:W-:Y:S01]  /*0770*/  I2FP.F32.S32 R6, R7 ;  /* 0x0000000700067245 */ /* 0x000fe20000201400 */
[----:B------:R-:W-:Y:S03]  /*0780*/  BSSY.RECONVERGENT B0, `(.L_x_31) ;  /* 0x000000c000007945 */ /* 0x000fe60003800200 */
[----:B------:R-:W0:Y:S08]  /*0790*/  MUFU.RCP R3, R6 ;  /* 0x0000000600037308 */ /* 0x000e300000001000 */
[----:B------:R-:W1:Y:S01]  /*07a0*/  FCHK P0, R5, R6 ;  /* 0x0000000605007302 */ /* 0x000e620000000000 */
[----:B0-----:R-:W-:-:S04]  /*07b0*/  FFMA R0, -R6, R3, 1 ;  /* 0x3f80000006007423 */ /* 0x001fc80000000103 */
[----:B------:R-:W-:-:S04]  /*07c0*/  FFMA R0, R3, R0, R3 ;  /* 0x0000000003007223 */ /* 0x000fc80000000003 */
[----:B------:R-:W-:-:S04]  /*07d0*/  FFMA R3, R0, R5, RZ ;  /* 0x0000000500037223 */ /* 0x000fc800000000ff */
[----:B------:R-:W-:-:S04]  /*07e0*/  FFMA R2, -R6, R3, R5 ;  /* 0x0000000306027223 */ /* 0x000fc80000000105 */
[----:B------:R-:W-:Y:S01]  /*07f0*/  FFMA R0, R0, R2, R3 ;  /* 0x0000000200007223 */ /* 0x000fe20000000003 */
[----:B-1----:R-:W-:Y:S06]  /*0800*/  @!P0 BRA `(.L_x_32) ;  /* 0x00000000000c8947 */ /* 0x002fec0003800000 */
[----:B------:R-:W-:Y:S02]  /*0810*/  MOV R3, R5 ;  /* 0x0000000500037202 */ /* 0x000fe40000000f00 */
[----:B------:R-:W-:-:S07]  /*0820*/  MOV R2, 0x840 ;  /* 0x0000084000027802 */ /* 0x000fce0000000f00 */
[----:B------:R-:W-:Y:S05]  /*0830*/  CALL.REL.NOINC `($__internal_2_$__cuda_sm3x_div_rn_noftz_f32_slowpath) ;  /* 0x0000000800507944 */ /* 0x000fea0003c00000 */
.L_x_32:
[----:B------:R-:W-:Y:S05]  /*0840*/  BSYNC.RECONVERGENT B0 ;  /* 0x0000000000007941 */ /* 0x000fea0003800200 */
.L_x_31:
[----:B------:R-:W-:Y:S05]  /*0850*/  @!P2 EXIT ;  /* 0x000000000000a94d */ /* 0x000fea0003800000 */
[----:B------:R-:W0:Y:S01]  /*0860*/  LDCU UR7, c[0x0][0x394] ;  /* 0x00007280ff0777ac */ /* 0x000e220008000800 */
[----:B------:R-:W-:Y:S01]  /*0870*/  UMOV UR4, URZ ;  /* 0x000000ff00047c82 */ /* 0x000fe20008000000 */
[----:B0-----:R-:W-:Y:S02]  /*0880*/  UISETP.GE.U32.AND UP0, UPT, UR7, 0x10, UPT ;  /* 0x000000100700788c */ /* 0x001fe4000bf06070 */
[----:B------:R-:W-:Y:S01]  /*0890*/  IMAD R4, R4, UR7, RZ ;  /* 0x0000000704047c24 */ /* 0x000fe2000f8e02ff */
[----:B------:R-:W-:-:S06]  /*08a0*/  ULOP3.LUT UR14, UR7, 0xf, URZ, 0xc0, !UPT ;  /* 0x0000000f070e7892 */ /* 0x000fcc000f8ec0ff */
[----:B------:R-:W-:Y:S01]  /*08b0*/  ISETP.NE.AND P0, PT, RZ, UR14, PT ;  /* 0x0000000eff007c0c */ /* 0x000fe2000bf05270 */
[----:B------:R-:W-:-:S12]  /*08c0*/  BRA.U !UP0, `(.L_x_33) ;  /* 0x0000000508087547 */ /* 0x000fd8000b800000 */
[----:B------:R-:W0:Y:S01]  /*08d0*/  LDCU.128 UR8, c[0x0][0x380] ;  /* 0x00007000ff0877ac */ /* 0x000e220008000c00 */
[----:B------:R-:W-:Y:S01]  /*08e0*/  IMAD.MOV.U32 R5, RZ, RZ, R4 ;  /* 0x000000ffff057224 */ /* 0x000fe200078e0004 */
[----:B------:R-:W-:Y:S02]  /*08f0*/  ULOP3.LUT UR4, UR7, 0x7ffffff0, URZ, 0xc0, !UPT ;  /* 0x7ffffff007047892 */ /* 0x000fe4000f8ec0ff */
[----:B0-----:R-:W-:Y:S02]  /*0900*/  UIADD3 UR8, UP1, UPT, UR8, 0x20, URZ ;  /* 0x0000002008087890 */ /* 0x001fe4000ff3e0ff */
[----:B------:R-:W-:Y:S02]  /*0910*/  UIADD3 UR5, UP0, UPT, UR10, 0x20, URZ ;  /* 0x000000200a057890 */ /* 0x000fe4000ff1e0ff */
[----:B------:R-:W-:Y:S02]  /*0920*/  UIADD3 UR10, UPT, UPT, -UR4, URZ, URZ ;  /* 0x000000ff040a7290 */ /* 0x000fe4000fffe1ff */
[----:B------:R-:W-:-:S02]  /*0930*/  UIADD3.X UR9, UPT, UPT, URZ, UR9, URZ, UP1, !UPT ;  /* 0x00000009ff097290 */ /* 0x000fc40008ffe4ff */
[----:B------:R-:W-:-:S12]  /*0940*/  UIADD3.X UR6, UPT, UPT, URZ, UR11, URZ, UP0, !UPT ;  /* 0x0000000bff067290 */ /* 0x000fd800087fe4ff */
.L_x_34:
[----:B------:R-:W-:Y:S02]  /*0950*/  MOV R2, UR8 ;  /* 0x0000000800027c02 */ /* 0x000fe40008000f00 */
[----:B------:R-:W-:-:S03]  /*0960*/  MOV R3, UR9 ;  /* 0x0000000900037c02 */ /* 0x000fc60008000f00 */
[----:B------:R-:W-:-:S05]  /*0970*/  IMAD.WIDE R2, R5, 0x4, R2 ;  /* 0x0000000405027825 */ /* 0x000fca00078e0202 */
[----:B-1----:R-:W2:Y:S01]  /*0980*/  LDG.E R9, desc[UR12][R2.64+-0x20] ;  /* 0xffffe00c02097981 */ /* 0x002ea2000c1e1900 */
[----:B------:R-:W-:Y:S01]  /*0990*/  MOV R6, UR5 ;  /* 0x0000000500067c02 */ /* 0x000fe20008000f00 */
[----:B------:R-:W-:-:S04]  /*09a0*/  IMAD.U32 R7, RZ, RZ, UR6 ;  /* 0x00000006ff077e24 */ /* 0x000fc8000f8e00ff */
[----:B------:R-:W-:-:S04]  /*09b0*/  IMAD.WIDE R6, R5, 0x4, R6 ;  /* 0x0000000405067825 */ /* 0x000fc800078e0206 */
[----:B--2---:R-:W-:-:S05]  /*09c0*/  FADD R9, R9, -R0 ;  /* 0x8000000009097221 */ /* 0x004fca0000000000 */
[----:B------:R0:W-:Y:S04]  /*09d0*/  STG.E desc[UR12][R6.64+-0x20], R9 ;  /* 0xffffe00906007986 */ /* 0x0001e8000c10190c */
[----:B------:R-:W2:Y:S02]  /*09e0*/  LDG.E R11, desc[UR12][R2.64+-0x1c] ;  /* 0xffffe40c020b7981 */ /* 0x000ea4000c1e1900 */
[----:B--2---:R-:W-:-:S05]  /*09f0*/  FADD R11, R11, -R0 ;  /* 0x800000000b0b7221 */ /* 0x004fca0000000000 */
[----:B------:R1:W-:Y:S04]  /*0a00*/  STG.E desc[UR12][R6.64+-0x1c], R11 ;  /* 0xffffe40b06007986 */ /* 0x0003e8000c10190c */
[----:B------:R-:W2:Y:S02]  /*0a10*/  LDG.E R13, desc[UR12][R2.64+-0x18] ;  /* 0xffffe80c020d7981 */ /* 0x000ea4000c1e1900 */
[----:B--2---:R-:W-:-:S05]  /*0a20*/  FADD R13, R13, -R0 ;  /* 0x800000000d0d7221 */ /* 0x004fca0000000000 */
[----:B------:R2:W-:Y:S04]  /*0a30*/  STG.E desc[UR12][R6.64+-0x18], R13 ;  /* 0xffffe80d06007986 */ /* 0x0005e8000c10190c */
[----:B------:R-:W3:Y:S02]  /*0a40*/  LDG.E R15, desc[UR12][R2.64+-0x14] ;  /* 0xffffec0c020f7981 */ /* 0x000ee4000c1e1900 */
[----:B---3--:R-:W-:-:S05]  /*0a50*/  FADD R15, R15, -R0 ;  /* 0x800000000f0f7221 */ /* 0x008fca0000000000 */
[----:B------:R3:W-:Y:S04]  /*0a60*/  STG.E desc[UR12][R6.64+-0x14], R15 ;  /* 0xffffec0f06007986 */ /* 0x0007e8000c10190c */
[----:B------:R-:W4:Y:S02]  /*0a70*/  LDG.E R17, desc[UR12][R2.64+-0x10] ;  /* 0xfffff00c02117981 */ /* 0x000f24000c1e1900 */
[----:B----4-:R-:W-:-:S05]  /*0a80*/  FADD R17, R17, -R0 ;  /* 0x8000000011117221 */ /* 0x010fca0000000000 */
[----:B------:R4:W-:Y:S04]  /*0a90*/  STG.E desc[UR12][R6.64+-0x10], R17 ;  /* 0xfffff01106007986 */ /* 0x0009e8000c10190c */
[----:B0-----:R-:W5:Y:S02]  /*0aa0*/  LDG.E R9, desc[UR12][R2.64+-0xc] ;  /* 0xfffff40c02097981 */ /* 0x001f64000c1e1900 */
[----:B-----5:R-:W-:-:S05]  /*0ab0*/  FADD R9, R9, -R0 ;  /* 0x8000000009097221 */ /* 0x020fca0000000000 */
[----:B------:R0:W-:Y:S04]  /*0ac0*/  STG.E desc[UR12][R6.64+-0xc], R9 ;  /* 0xfffff40906007986 */ /* 0x0001e8000c10190c */
[----:B-1----:R-:W5:Y:S02]  /*0ad0*/  LDG.E R11, desc[UR12][R2.64+-0x8] ;  /* 0xfffff80c020b7981 */ /* 0x002f64000c1e1900 */
[----:B-----5:R-:W-:-:S05]  /*0ae0*/  FADD R11, R11, -R0 ;  /* 0x800000000b0b7221 */ /* 0x020fca0000000000 */
[----:B------:R1:W-:Y:S04]  /*0af0*/  STG.E desc[UR12][R6.64+-0x8], R11 ;  /* 0xfffff80b06007986 */ /* 0x0003e8000c10190c */
[----:B--2---:R-:W2:Y:S02]  /*0b00*/  LDG.E R13, desc[UR12][R2.64+-0x4] ;  /* 0xfffffc0c020d7981 */ /* 0x004ea4000c1e1900 */
[----:B--2---:R-:W-:-:S05]  /*0b10*/  FADD R13, R13, -R0 ;  /* 0x800000000d0d7221 */ /* 0x004fca0000000000 */
[----:B------:R2:W-:Y:S04]  /*0b20*/  STG.E desc[UR12][R6.64+-0x4], R13 ;  /* 0xfffffc0d06007986 */ /* 0x0005e8000c10190c */
[----:B---3--:R-:W3:Y:S02]  /*0b30*/  LDG.E R15, desc[UR12][R2.64] ;  /* 0x0000000c020f7981 */ /* 0x008ee4000c1e1900 */
[----:B---3--:R-:W-:-:S05]  /*0b40*/  FADD R15, R15, -R0 ;  /* 0x800000000f0f7221 */ /* 0x008fca0000000000 */
[----:B------:R3:W-:Y:S04]  /*0b50*/  STG.E desc[UR12][R6.64], R15 ;  /* 0x0000000f06007986 */ /* 0x0007e8000c10190c */
[----:B----4-:R-:W4:Y:S02]  /*0b60*/  LDG.E R17, desc[UR12][R2.64+0x4] ;  /* 0x0000040c02117981 */ /* 0x010f24000c1e1900 */
        /* <DEDUP_REMOVED lines=11> */
[----:B---3--:R-:W2:Y:S02]  /*0c20*/  LDG.E R15, desc[UR12][R2.64+0x14] ;  /* 0x0000140c020f7981 */ /* 0x008ea4000c1e1900 */
[----:B--2---:R-:W-:-:S05]  /*0c30*/  FADD R15, R15, -R0 ;  /* 0x800000000f0f7221 */ /* 0x004fca0000000000 */
[----:B------:R1:W-:Y:S04]  /*0c40*/  STG.E desc[UR12][R6.64+0x14], R15 ;  /* 0x0000140f06007986 */ /* 0x0003e8000c10190c */
[----:B----4-:R-:W2:Y:S02]  /*0c50*/  LDG.E R17, desc[UR12][R2.64+0x18] ;  /* 0x0000180c02117981 */ /* 0x010ea4000c1e1900 */
[----:B--2---:R-:W-:-:S05]  /*0c60*/  FADD R17, R17, -R0 ;  /* 0x8000000011117221 */ /* 0x004fca0000000000 */
[----:B------:R1:W-:Y:S04]  /*0c70*/  STG.E desc[UR12][R6.64+0x18], R17 ;  /* 0x0000181106007986 */ /* 0x0003e8000c10190c */
[----:B0-----:R-:W2:Y:S01]  /*0c80*/  LDG.E R9, desc[UR12][R2.64+0x1c] ;  /* 0x00001c0c02097981 */ /* 0x001ea2000c1e1900 */
[----:B------:R-:W-:Y:S01]  /*0c90*/  UIADD3 UR10, UPT, UPT, UR10, 0x10, URZ ;  /* 0x000000100a0a7890 */ /* 0x000fe2000fffe0ff */
[----:B------:R-:W-:-:S03]  /*0ca0*/  IADD3 R5, PT, PT, R5, 0x10, RZ ;  /* 0x0000001005057810 */ /* 0x000fc60007ffe0ff */
[----:B------:R-:W-:Y:S01]  /*0cb0*/  UISETP.NE.AND UP0, UPT, UR10, URZ, UPT ;  /* 0x000000ff0a00728c */ /* 0x000fe2000bf05270 */
[----:B--2---:R-:W-:-:S05]  /*0cc0*/  FADD R9, R9, -R0 ;  /* 0x8000000009097221 */ /* 0x004fca0000000000 */
[----:B------:R1:W-:Y:S03]  /*0cd0*/  STG.E desc[UR12][R6.64+0x1c], R9 ;  /* 0x00001c0906007986 */ /* 0x0003e6000c10190c */
[----:B------:R-:W-:Y:S05]  /*0ce0*/  BRA.U UP0, `(.L_x_34) ;  /* 0xfffffffd00187547 */ /* 0x000fea000b83ffff */
.L_x_33:
[----:B------:R-:W-:Y:S05]  /*0cf0*/  @!P0 EXIT ;  /* 0x000000000000894d */ /* 0x000fea0003800000 */
[----:B------:R-:W-:Y:S02]  /*0d00*/  UISETP.GE.U32.AND UP0, UPT, UR14, 0x8, UPT ;  /* 0x000000080e00788c */ /* 0x000fe4000bf06070 */
[----:B------:R-:W-:-:S06]  /*0d10*/  ULOP3.LUT UR6, UR7, 0x7, URZ, 0xc0, !UPT ;  /* 0x0000000707067892 */ /* 0x000fcc000f8ec0ff */
[----:B------:R-:W-:Y:S01]  /*0d20*/  ISETP.NE.AND P0, PT, RZ, UR6, PT ;  /* 0x00000006ff007c0c */ /* 0x000fe2000bf05270 */
[----:B------:R-:W-:-:S12]  /*0d30*/  BRA.U !UP0, `(.L_x_35) ;  /* 0x0000000108787547 */ /* 0x000fd8000b800000 */
[----:B------:R-:W0:Y:S01]  /*0d40*/  LDC.64 R2, c[0x0][0x380] ;  /* 0x0000e000ff027b82 */ /* 0x000e220000000a00 */
[----:B------:R-:W-:-:S07]  /*0d50*/  IADD3 R5, PT, PT, R4, UR4, RZ ;  /* 0x0000000404057c10 */ /* 0x000fce000fffe0ff */
[----:B-1----:R-:W1:Y:S01]  /*0d60*/  LDC.64 R6, c[0x0][0x388] ;  /* 0x0000e200ff067b82 */ /* 0x002e620000000a00 */
[----:B0-----:R-:W-:-:S05]  /*0d70*/  IMAD.WIDE R2, R5, 0x4, R2 ;  /* 0x0000000405027825 */ /* 0x001fca00078e0202 */
[----:B------:R-:W2:Y:S01]  /*0d80*/  LDG.E R9, desc[UR12][R2.64] ;  /* 0x0000000c02097981 */ /* 0x000ea2000c1e1900 */
[----:B-1----:R-:W-:-:S04]  /*0d90*/  IMAD.WIDE R6, R5, 0x4, R6 ;  /* 0x0000000405067825 */ /* 0x002fc800078e0206 */
        /* <DEDUP_REMOVED lines=14> */
[----:B0-----:R-:W4:Y:S02]  /*0e80*/  LDG.E R9, desc[UR12][R2.64+0x14] ;  /* 0x0000140c02097981 */ /* 0x001f24000c1e1900 */
[----:B----4-:R-:W-:-:S05]  /*0e90*/  FADD R9, R9, -R0 ;  /* 0x8000000009097221 */ /* 0x010fca0000000000 */
[----:B------:R3:W-:Y:S04]  /*0ea0*/  STG.E desc[UR12][R6.64+0x14], R9 ;  /* 0x0000140906007986 */ /* 0x0007e8000c10190c */
[----:B-1----:R-:W4:Y:S02]  /*0eb0*/  LDG.E R5, desc[UR12][R2.64+0x18] ;  /* 0x0000180c02057981 */ /* 0x002f24000c1e1900 */
[----:B----4-:R-:W-:-:S05]  /*0ec0*/  FADD R5, R5, -R0 ;  /* 0x8000000005057221 */ /* 0x010fca0000000000 */
[----:B------:R3:W-:Y:S04]  /*0ed0*/  STG.E desc[UR12][R6.64+0x18], R5 ;  /* 0x0000180506007986 */ /* 0x0007e8000c10190c */
[----:B--2---:R-:W2:Y:S01]  /*0ee0*/  LDG.E R11, desc[UR12][R2.64+0x1c] ;  /* 0x00001c0c020b7981 */ /* 0x004ea2000c1e1900 */
[----:B------:R-:W-:Y:S01]  /*0ef0*/  UIADD3 UR4, UPT, UPT, UR4, 0x8, URZ ;  /* 0x0000000804047890 */ /* 0x000fe2000fffe0ff */
[----:B--2---:R-:W-:-:S05]  /*0f00*/  FADD R11, R11, -R0 ;  /* 0x800000000b0b7221 */ /* 0x004fca0000000000 */
[----:B------:R3:W-:Y:S06]  /*0f10*/  STG.E desc[UR12][R6.64+0x1c], R11 ;  /* 0x00001c0b06007986 */ /* 0x0007ec000c10190c */
.L_x_35:
[----:B------:R-:W-:Y:S05]  /*0f20*/  @!P0 EXIT ;  /* 0x000000000000894d */ /* 0x000fea0003800000 */
[----:B------:R-:W-:Y:S02]  /*0f30*/  UISETP.GE.U32.AND UP0, UPT, UR6, 0x4, UPT ;  /* 0x000000040600788c */ /* 0x000fe4000bf06070 */
[----:B------:R-:W-:-:S06]  /*0f40*/  ULOP3.LUT UR5, UR7, 0x3, URZ, 0xc0, !UPT ;  /* 0x0000000307057892 */ /* 0x000fcc000f8ec0ff */
[----:B------:R-:W-:Y:S01]  /*0f50*/  ISETP.NE.AND P0, PT, RZ, UR5, PT ;  /* 0x00000005ff007c0c */ /* 0x000fe2000bf05270 */
[----:B------:R-:W-:-:S12]  /*0f60*/  BRA.U !UP0, `(.L_x_36) ;  /* 0x0000000108487547 */ /* 0x000fd8000b800000 */
[----:B------:R-:W0:Y:S01]  /*0f70*/  LDC.64 R2, c[0x0][0x380] ;  /* 0x0000e000ff027b82 */ /* 0x000e220000000a00 */
[----:B-1-3--:R-:W-:-:S07]  /*0f80*/  IADD3 R9, PT, PT, R4, UR4, RZ ;  /* 0x0000000404097c10 */ /* 0x00afce000fffe0ff */
[----:B------:R-:W1:Y:S01]  /*0f90*/  LDC.64 R6, c[0x0][0x388] ;  /* 0x0000e200ff067b82 */ /* 0x000e620000000a00 */
        /* <DEDUP_REMOVED lines=11> */
[----:B------:R-:W2:Y:S01]  /*1050*/  LDG.E R13, desc[UR12][R2.64+0xc] ;  /* 0x00000c0c020d7981 */ /* 0x000ea2000c1e1900 */
[----:B------:R-:W-:Y:S01]  /*1060*/  UIADD3 UR4, UPT, UPT, UR4, 0x4, URZ ;  /* 0x0000000404047890 */ /* 0x000fe2000fffe0ff */
[----:B--2---:R-:W-:-:S05]  /*1070*/  FADD R13, R13, -R0 ;  /* 0x800000000d0d7221 */ /* 0x004fca0000000000 */
[----:B------:R0:W-:Y:S06]  /*1080*/  STG.E desc[UR12][R6.64+0xc], R13 ;  /* 0x00000c0d06007986 */ /* 0x0001ec000c10190c */
.L_x_36:
[----:B------:R-:W-:Y:S05]  /*1090*/  @!P0 EXIT ;  /* 0x000000000000894d */ /* 0x000fea0003800000 */
[----:B01-3--:R-:W0:Y:S01]  /*10a0*/  LDC.64 R8, c[0x0][0x380] ;  /* 0x0000e000ff087b82 */ /* 0x00be220000000a00 */
[----:B------:R-:W-:Y:S01]  /*10b0*/  VIADD R11, R4, UR4 ;  /* 0x00000004040b7c36 */ /* 0x000fe20008000000 */
[----:B------:R-:W-:-:S06]  /*10c0*/  UIADD3 UR5, UPT, UPT, -UR5, URZ, URZ ;  /* 0x000000ff05057290 */ /* 0x000fcc000fffe1ff */
[----:B------:R-:W1:Y:S06]  /*10d0*/  LDC.64 R6, c[0x0][0x388] ;  /* 0x0000e200ff067b82 */ /* 0x000e6c0000000a00 */
.L_x_37:
[----:B0-----:R-:W-:-:S06]  /*10e0*/  IMAD.WIDE R4, R11, 0x4, R8 ;  /* 0x000000040b047825 */ /* 0x001fcc00078e0208 */
[----:B--2---:R-:W2:Y:S01]  /*10f0*/  LDG.E R5, desc[UR12][R4.64] ;  /* 0x0000000c04057981 */ /* 0x004ea2000c1e1900 */
[C---:B-1----:R-:W-:Y:S01]  /*1100*/  IMAD.WIDE R2, R11.reuse, 0x4, R6 ;  /* 0x000000040b027825 */ /* 0x042fe200078e0206 */
[----:B------:R-:W-:Y:S01]  /*1110*/  UIADD3 UR5, UPT, UPT, UR5, 0x1, URZ ;  /* 0x0000000105057890 */ /* 0x000fe2000fffe0ff */
[----:B------:R-:W-:-:S03]  /*1120*/  IADD3 R11, PT, PT, R11, 0x1, RZ ;  /* 0x000000010b0b7810 */ /* 0x000fc60007ffe0ff */
[----:B------:R-:W-:Y:S01]  /*1130*/  UISETP.NE.AND UP0, UPT, UR5, URZ, UPT ;  /* 0x000000ff0500728c */ /* 0x000fe2000bf05270 */
[----:B--2---:R-:W-:-:S05]  /*1140*/  FADD R13, R5, -R0 ;  /* 0x80000000050d7221 */ /* 0x004fca0000000000 */
[----:B------:R2:W-:Y:S03]  /*1150*/  STG.E desc[UR12][R2.64], R13 ;  /* 0x0000000d02007986 */ /* 0x0005e6000c10190c */
[----:B------:R-:W-:Y:S05]  /*1160*/  BRA.U UP0, `(.L_x_37) ;  /* 0xfffffffd00dc7547 */ /* 0x000fea000b83ffff */
[----:B------:R-:W-:Y:S05]  /*1170*/  EXIT ;  /* 0x000000000000794d */ /* 0x000fea0003800000 */
        .weak           $__internal_2_$__cuda_sm3x_div_rn_noftz_f32_slowpath
        .type           $__internal_2_$__cuda_sm3x_div_rn_noftz_f32_slowpath,@function
        .size           $__internal_2_$__cuda_sm3x_div_rn_noftz_f32_slowpath,(.L_x_52 - $__internal_2_$__cuda_sm3x_div_rn_noftz_f32_slowpath)
$__internal_2_$__cuda_sm3x_div_rn_noftz_f32_slowpath:
[----:B------:R-:W-:Y:S01]  /*1180*/  SHF.R.U32.HI R5, RZ, 0x17, R6 ;  /* 0x00000017ff057819 */ /* 0x000fe20000011606 */
[----:B------:R-:W-:Y:S01]  /*1190*/  BSSY.RECONVERGENT B1, `(.L_x_38) ;  /* 0x0000063000017945 */ /* 0x000fe20003800200 */
[----:B------:R-:W-:Y:S02]  /*11a0*/  SHF.R.U32.HI R0, RZ, 0x17, R3 ;  /* 0x00000017ff007819 */ /* 0x000fe40000011603 */
[----:B------:R-:W-:Y:S02]  /*11b0*/  LOP3.LUT R5, R5, 0xff, RZ, 0xc0, !PT ;  /* 0x000000ff05057812 */ /* 0x000fe400078ec0ff */
[----:B------:R-:W-:Y:S02]  /*11c0*/  LOP3.LUT R10, R0, 0xff, RZ, 0xc0, !PT ;  /* 0x000000ff000a7812 */ /* 0x000fe400078ec0ff */
[----:B------:R-:W-:Y:S02]  /*11d0*/  IADD3 R8, PT, PT, R5, -0x1, RZ ;  /* 0xffffffff05087810 */ /* 0x000fe40007ffe0ff */
[----:B------:R-:W-:-:S02]  /*11e0*/  IADD3 R9, PT, PT, R10, -0x1, RZ ;  /* 0xffffffff0a097810 */ /* 0x000fc40007ffe0ff */
[----:B------:R-:W-:-:S04]  /*11f0*/  ISETP.GT.U32.AND P0, PT, R8, 0xfd, PT ;  /* 0x000000fd0800780c */ /* 0x000fc80003f04070 */
[----:B------:R-:W-:-:S13]  /*1200*/  ISETP.GT.U32.OR P0, PT, R9, 0xfd, P0 ;  /* 0x000000fd0900780c */ /* 0x000fda0000704470 */
[----:B------:R-:W-:Y:S01]  /*1210*/  @!P0 IMAD.MOV.U32 R7, RZ, RZ, RZ ;  /* 0x000000ffff078224 */ /* 0x000fe200078e00ff */
[----:B------:R-:W-:Y:S06]  /*1220*/  @!P0 BRA `(.L_x_39) ;  /* 0x0000000000608947 */ /* 0x000fec0003800000 */
[----:B------:R-:W-:Y:S02]  /*1230*/  FSETP.GTU.FTZ.AND P0, PT, |R3|, +INF , PT ;  /* 0x7f8000000300780b */ /* 0x000fe40003f1c200 */
[----:B------:R-:W-:Y:S02]  /*1240*/  FSETP.GTU.FTZ.AND P1, PT, |R6|, +INF , PT ;  /* 0x7f8000000600780b */ /* 0x000fe40003f3c200 */
[----:B------:R-:W-:Y:S02]  /*1250*/  MOV R0, R6 ;  /* 0x0000000600007202 */ /* 0x000fe40000000f00 */
        /* <DEDUP_REMOVED lines=21> */
.L_x_39:
[----:B------:R-:W-:Y:S01]  /*13b0*/  LEA R9, R5, 0xc0800000, 0x17 ;  /* 0xc080000005097811 */ /* 0x000fe200078eb8ff */
[----:B------:R-:W-:Y:S04]  /*13c0*/  BSSY.RECONVERGENT B2, `(.L_x_44) ;  /* 0x0000036000027945 */ /* 0x000fe80003800200 */
[----:B------:R-:W-:Y:S01]  /*13d0*/  IMAD.IADD R9, R6, 0x1, -R9 ;  /* 0x0000000106097824 */ /* 0x000fe200078e0a09 */
[----:B------:R-:W-:-:S03]  /*13e0*/  IADD3 R6, PT, PT, R10, -0x7f, RZ ;  /* 0xffffff810a067810 */ /* 0x000fc60007ffe0ff */
[----:B------:R-:W0:Y:S01]  /*13f0*/  MUFU.RCP R8, R9 ;  /* 0x0000000900087308 */ /* 0x000e220000001000 */
[----:B------:R-:W-:Y:S01]  /*1400*/  FADD.FTZ R11, -R9, -RZ ;  /* 0x800000ff090b7221 */ /* 0x000fe20000010100 */
[C---:B------:R-:W-:Y:S01]  /*1410*/  IMAD R0, R6.reuse, -0x800000, R3 ;  /* 0xff80000006007824 */ /* 0x040fe200078e0203 */
[----:B------:R-:W-:-:S04]  /*1420*/  IADD3 R6, PT, PT, R6, 0x7f, -R5 ;  /* 0x0000007f06067810 */ /* 0x000fc80007ffe805 */
[----:B------:R-:W-:Y:S01]  /*1430*/  IADD3 R6, PT, PT, R6, R7, RZ ;  /* 0x0000000706067210 */ /* 0x000fe20007ffe0ff */
[----:B0-----:R-:W-:-:S04]  /*1440*/  FFMA R13, R8, R11, 1 ;  /* 0x3f800000080d7423 */ /* 0x001fc8000000000b */
[----:B------:R-:W-:-:S04]  /*1450*/  FFMA R10, R8, R13, R8 ;  /* 0x0000000d080a7223 */ /* 0x000fc80000000008 */
[----:B------:R-:W-:-:S04]  /*1460*/  FFMA R3, R0, R10, RZ ;  /* 0x0000000a00037223 */ /* 0x000fc800000000ff */
[----:B------:R-:W-:-:S04]  /*1470*/  FFMA R8, R11, R3, R0 ;  /* 0x000000030b087223 */ /* 0x000fc80000000000 */
[----:B------:R-:W-:-:S04]  /*1480*/  FFMA R13, R10, R8, R3 ;  /* 0x000000080a0d7223 */ /* 0x000fc80000000003 */
[----:B------:R-:W-:-:S04]  /*1490*/  FFMA R8, R11, R13, R0 ;  /* 0x0000000d0b087223 */ /* 0x000fc80000000000 */
        /* <DEDUP_REMOVED lines=15> */
[CCC-:B------:R-:W-:Y:S01]  /*1590*/  FFMA.RM R6, R10.reuse, R8.reuse, R13.reuse ;  /* 0x000000080a067223 */ /* 0x1c0fe2000000400d */
[C---:B------:R-:W-:Y:S02]  /*15a0*/  ISETP.NE.AND P3, PT, R7.reuse, RZ, PT ;  /* 0x000000ff0700720c */ /* 0x040fe40003f65270 */
[----:B------:R-:W-:Y:S02]  /*15b0*/  ISETP.NE.AND P1, PT, R7, RZ, PT ;  /* 0x000000ff0700720c */ /* 0x000fe40003f25270 */
[----:B------:R-:W-:Y:S01]  /*15c0*/  LOP3.LUT R5, R3, 0x7fffff, RZ, 0xc0, !PT ;  /* 0x007fffff03057812 */ /* 0x000fe200078ec0ff */
[----:B------:R-:W-:Y:S01]  /*15d0*/  FFMA.RP R3, R10, R8, R13 ;  /* 0x000000080a037223 */ /* 0x000fe2000000800d */
[C---:B------:R-:W-:Y:S01]  /*15e0*/  VIADD R8, R7.reuse, 0x20 ;  /* 0x0000002007087836 */ /* 0x040fe20000000000 */
[----:B------:R-:W-:Y:S02]  /*15f0*/  IADD3 R7, PT, PT, -R7, RZ, RZ ;  /* 0x000000ff07077210 */ /* 0x000fe40007ffe1ff */
[----:B------:R-:W-:-:S02]  /*1600*/  LOP3.LUT R5, R5, 0x800000, RZ, 0xfc, !PT ;  /* 0x0080000005057812 */ /* 0x000fc400078efcff */
[----:B------:R-:W-:Y:S02]  /*1610*/  FSETP.NEU.FTZ.AND P0, PT, R3, R6, PT ;  /* 0x000000060300720b */ /* 0x000fe40003f1d000 */
[----:B------:R-:W-:Y:S02]  /*1620*/  SHF.L.U32 R8, R5, R8, RZ ;  /* 0x0000000805087219 */ /* 0x000fe400000006ff */
[----:B------:R-:W-:Y:S02]  /*1630*/  SEL R6, R7, RZ, P3 ;  /* 0x000000ff07067207 */ /* 0x000fe40001800000 */
[----:B------:R-:W-:Y:S02]  /*1640*/  ISETP.NE.AND P1, PT, R8, RZ, P1 ;  /* 0x000000ff0800720c */ /* 0x000fe40000f25270 */
[----:B------:R-:W-:Y:S02]  /*1650*/  SHF.R.U32.HI R6, RZ, R6, R5 ;  /* 0x00000006ff067219 */ /* 0x000fe40000011605 */
[----:B------:R-:W-:-:S02]  /*1660*/  PLOP3.LUT P0, PT, P0, P1, PT, 0xf8, 0x8f ;  /* 0x00000000008f781c */ /* 0x000fc40000703f70 */
[----:B------:R-:W-:Y:S02]  /*1670*/  SHF.R.U32.HI R8, RZ, 0x1, R6 ;  /* 0x00000001ff087819 */ /* 0x000fe40000011606 */
[----:B------:R-:W-:-:S04]  /*1680*/  SEL R3, RZ, 0x1, !P0 ;  /* 0x00000001ff037807 */ /* 0x000fc80004000000 */
[----:B------:R-:W-:-:S04]  /*1690*/  LOP3.LUT R3, R3, 0x1, R8, 0xf8, !PT ;  /* 0x0000000103037812 */ /* 0x000fc800078ef808 */
[----:B------:R-:W-:-:S04]  /*16a0*/  LOP3.LUT R3, R3, R6, RZ, 0xc0, !PT ;  /* 0x0000000603037212 */ /* 0x000fc800078ec0ff */
[----:B------:R-:W-:-:S04]  /*16b0*/  IADD3 R3, PT, PT, R8, R3, RZ ;  /* 0x0000000308037210 */ /* 0x000fc80007ffe0ff */
[----:B------:R-:W-:Y:S01]  /*16c0*/  LOP3.LUT R0, R3, R0, RZ, 0xfc, !PT ;  /* 0x0000000003007212 */ /* 0x000fe200078efcff */
[----:B------:R-:W-:Y:S06]  /*16d0*/  BRA `(.L_x_47) ;  /* 0x0000000000107947 */ /* 0x000fec0003800000 */
.L_x_46:
[----:B------:R-:W-:-:S04]  /*16e0*/  LOP3.LUT R0, R0, 0x80000000, RZ, 0xc0, !PT ;  /* 0x8000000000007812 */ /* 0x000fc800078ec0ff */
[----:B------:R-:W-:Y:S01]  /*16f0*/  LOP3.LUT R0, R0, 0x7f800000, RZ, 0xfc, !PT ;  /* 0x7f80000000007812 */ /* 0x000fe200078efcff */
[----:B------:R-:W-:Y:S06]  /*1700*/  BRA `(.L_x_47) ;  /* 0x0000000000047947 */ /* 0x000fec0003800000 */
.L_x_45:
[----:B------:R-:W-:-:S07]  /*1710*/  LEA R0, R6, R0, 0x17 ;  /* 0x0000000006007211 */ /* 0x000fce00078eb8ff */
.L_x_47:
[----:B------:R-:W-:Y:S05]  /*1720*/  BSYNC.RECONVERGENT B2 ;  /* 0x0000000000027941 */ /* 0x000fea0003800200 */
.L_x_44:
[----:B------:R-:W-:Y:S05]  /*1730*/  BRA `(.L_x_48) ;  /* 0x0000000000207947 */ /* 0x000fea0003800000 */
.L_x_43:
[----:B------:R-:W-:-:S04]  /*1740*/  LOP3.LUT R0, R6, 0x80000000, R3, 0x48, !PT ;  /* 0x8000000006007812 */ /* 0x000fc800078e4803 */
[----:B------:R-:W-:Y:S01]  /*1750*/  LOP3.LUT R0, R0, 0x7f800000, RZ, 0xfc, !PT ;  /* 0x7f80000000007812 */ /* 0x000fe200078efcff */
[----:B------:R-:W-:Y:S06]  /*1760*/  BRA `(.L_x_48) ;  /* 0x0000000000147947 */ /* 0x000fec0003800000 */
.L_x_42:
[----:B------:R-:W-:Y:S01]  /*1770*/  LOP3.LUT R0, R6, 0x80000000, R3, 0x48, !PT ;  /* 0x8000000006007812 */ /* 0x000fe200078e4803 */
[----:B------:R-:W-:Y:S06]  /*1780*/  BRA `(.L_x_48) ;  /* 0x00000000000c7947 */ /* 0x000fec0003800000 */
.L_x_41:
[----:B------:R-:W0:Y:S01]  /*1790*/  MUFU.RSQ R0, -QNAN ;  /* 0xffc0000000007908 */ /* 0x000e220000001400 */
[----:B------:R-:W-:Y:S05]  /*17a0*/  BRA `(.L_x_48) ;  /* 0x0000000000047947 */ /* 0x000fea0003800000 */
.L_x_40:
[----:B------:R-:W-:-:S07]  /*17b0*/  FADD.FTZ R0, R3, R0 ;  /* 0x0000000003007221 */ /* 0x000fce0000010000 */
.L_x_48:
[----:B------:R-:W-:Y:S05]  /*17c0*/  BSYNC.RECONVERGENT B1 ;  /* 0x0000000000017941 */ /* 0x000fea0003800200 */
.L_x_38:
[----:B------:R-:W-:-:S04]  /*17d0*/  HFMA2 R3, -RZ, RZ, 0, 0 ;  /* 0x00000000ff037431 */ /* 0x000fc800000001ff */
[----:B0-----:R-:W-:Y:S05]  /*17e0*/  RET.REL.NODEC R2 `(_Z23compute_means_and_diffsPKfPfii) ;  /* 0xffffffe802047950 */ /* 0x001fea0003c3ffff */
.L_x_49:
        /* <DEDUP_REMOVED lines=9> */
.L_x_52:


//--------------------- .nv.shared.reserved.0     --------------------------
	.section	.nv.shared.reserved.0,"aw",@nobits
	.weak		__nv_reservedSMEM_offset_0_alias
	.size		__nv_reservedSMEM_offset_0_alias, 0, 64
	.other		__nv_reservedSMEM_offset_0_alias,@"STO_CUDA_RESERVED_SHARED STV_DEFAULT"
__nv_reservedSMEM_offset_0_alias:
	.zero		0
	.zero		64


//--------------------- .nv.constant0._Z17initialize_resultPfi --------------------------
	.section	.nv.constant0._Z17initialize_resultPfi,"a",@progbits
	.sectionflags	@""
	.align	4
.nv.constant0._Z17initialize_resultPfi:
	.zero		908


//--------------------- .nv.constant0._Z20compute_correlationsPKfPfii --------------------------
	.section	.nv.constant0._Z20compute_correlationsPKfPfii,"a",@progbits
	.sectionflags	@""
	.align	4
.nv.constant0._Z20compute_correlationsPKfPfii:
	.zero		920


//--------------------- .nv.constant0._Z23compute_means_and_diffsPKfPfii --------------------------
	.section	.nv.constant0._Z23compute_means_and_diffsPKfPfii,"a",@progbits
	.sectionflags	@""
	.align	4
.nv.constant0._Z23compute_means_and_diffsPKfPfii:
	.zero		920


//--------------------- SYMBOLS --------------------------

	.type		.nv.reservedSmem.offset0,@object
	.size		.nv.reservedSmem.offset0,0x4
